def gluon_mma(
    a_ptr,
    b_ptr,
    c_ptr,
    M: gl.constexpr,
    N: gl.constexpr,
    K: gl.constexpr,
    BLK_A: gl.constexpr,
    BLK_B: gl.constexpr,
    SHARED_A: gl.constexpr,
    SHARED_B: gl.constexpr,
    ACC_LAYOUT: gl.constexpr,
    TMEM_LAYOUT: gl.constexpr,
    USE_TCGEN05: gl.constexpr,
    IS_ASYNC: gl.constexpr,
):
    offs_m = gl.arange(0, M, layout=gl.SliceLayout(1, BLK_A))
    offs_ka = gl.arange(0, K, layout=gl.SliceLayout(0, BLK_A))
    offs_kb = gl.arange(0, K, layout=gl.SliceLayout(1, BLK_B))
    offs_n = gl.arange(0, N, layout=gl.SliceLayout(0, BLK_B))
    a = gl.load(a_ptr + offs_m[:, None] * K + offs_ka[None, :])
    b = gl.load(b_ptr + offs_kb[:, None] * N + offs_n[None, :])
    a_smem = gl.allocate_shared_memory(a.dtype, [M, K], SHARED_A, a)
    b_smem = gl.allocate_shared_memory(b.dtype, [K, N], SHARED_B, b)

    if USE_TCGEN05:
        fence_async_shared()
        bar = gl.allocate_shared_memory(gl.int64, [1], mbarrier.MBarrierLayout())
        mbarrier.init(bar, count=1)
        acc_tmem = allocate_tensor_memory(gl.float32, [M, N], TMEM_LAYOUT)
        tcgen05_mma(a_smem, b_smem, acc_tmem, use_acc=False)
        tcgen05_commit(bar)
        mbarrier.wait(bar, phase=0)
        mbarrier.invalidate(bar)
        acc = acc_tmem.load(ACC_LAYOUT)
    else:
        acc = gl.zeros([M, N], dtype=gl.float32, layout=ACC_LAYOUT)
        acc = hopper.warpgroup_mma(a_smem, b_smem, acc, is_async=IS_ASYNC)
        if IS_ASYNC:
            acc = hopper.warpgroup_mma_wait(num_outstanding=0, deps=[acc])

    out_layout: gl.constexpr = gl.BlockedLayout(
        [1, 1], [1, 32], [gl.num_warps(), 1], [1, 0]
    )
    acc = gl.convert_layout(acc, out_layout)
    offs_cm = gl.arange(0, M, layout=gl.SliceLayout(1, out_layout))
    offs_cn = gl.arange(0, N, layout=gl.SliceLayout(0, out_layout))
    gl.store(c_ptr + offs_cm[:, None] * N + offs_cn[None, :], acc)

# config = {"BLOCK_K": 16, "BLOCK_M": 64, "BLOCK_N": 128, "arch": "sm_100", "dtype": "fp16", "is_async": 1, "num_warps": 4}
# arch = sm_100


// ===== COMPILED SASS (sm_100a) =====

	.target	sm_100a

	.elftype	@"ET_EXEC"


//--------------------- .note.nv.tkinfo           --------------------------
	.section	.note.nv.tkinfo,"",@"SHT_NOTE"
	.sectionflags	@"SHF_NOTE_NV_TKINFO"
	.tkinfo
        /*0018*/ 	.word	0x00000081
        /*0030*/ 	.string	""
        /*0030*/ 	.string	"ptxas-blackwell"
        /*0030*/ 	.string	"Cuda compilation tools, release 12.9, V12.9.86"
        /*0030*/ 	.string	"Build cuda_12.9.r12.9/compiler.36037853_0"
        /*0030*/ 	.string	"-v  -suppress-debug-info  -lineinfo  -arch sm_100a "



//--------------------- .note.nv.cuver            --------------------------
	.section	.note.nv.cuver,"",@"SHT_NOTE"
	.sectionflags	@"SHF_NOTE_NV_CUVER"
        /*0018*/ 	.short	0x0001
        /*001a*/ 	.short	0x0064
        /*001c*/ 	.short	0x0001
        /*001e*/ 	.short	0x0000
        /*0020*/ 	.short	0x0001
        /*0022*/ 	.short	0x0000


//--------------------- .nv.info                  --------------------------
	.section	.nv.info,"",@"SHT_CUDA_INFO"
	.align	4


	//----- nvinfo : EIATTR_REGCOUNT
	.align		4
        /*0000*/ 	.byte	0x04, 0x2f
        /*0002*/ 	.short	(.L_4 - .L_3)
	.align		4
.L_3:
        /*0004*/ 	.word	index@(gluon_mma)
        /*0008*/ 	.word	0x00000060


	//----- nvinfo : EIATTR_FRAME_SIZE
	.align		4
.L_4:
        /*000c*/ 	.byte	0x04, 0x11
        /*000e*/ 	.short	(.L_6 - .L_5)
	.align		4
.L_5:
        /*0010*/ 	.word	index@($__internal_2_$__cuda_sm10x_tcgen05_guardrail_trap_unallocated_columns_being_dealloced)
        /*0014*/ 	.word	0x00000000


	//----- nvinfo : EIATTR_FRAME_SIZE
	.align		4
.L_6:
        /*0018*/ 	.byte	0x04, 0x11
        /*001a*/ 	.short	(.L_8 - .L_7)
	.align		4
.L_7:
        /*001c*/ 	.word	index@($__internal_1_$__cuda_sm10x_tcgen05_guardrail_trap_phase_invalid_during_alloc)
        /*0020*/ 	.word	0x00000000


	//----- nvinfo : EIATTR_FRAME_SIZE
	.align		4
.L_8:
        /*0024*/ 	.byte	0x04, 0x11
        /*0026*/ 	.short	(.L_10 - .L_9)
	.align		4
.L_9:
        /*0028*/ 	.word	index@($__internal_0_$__cuda_sm10x_tcgen05_guardrail_trap_col_being_dealloced_not_returned_by_alloc)
        /*002c*/ 	.word	0x00000000


	//----- nvinfo : EIATTR_FRAME_SIZE
	.align		4
.L_10:
        /*0030*/ 	.byte	0x04, 0x11
        /*0032*/ 	.short	(.L_12 - .L_11)
	.align		4
.L_11:
        /*0034*/ 	.word	index@(gluon_mma)
        /*0038*/ 	.word	0x00000000


	//----- nvinfo : EIATTR_MIN_STACK_SIZE
	.align		4
.L_12:
        /*003c*/ 	.byte	0x04, 0x12
        /*003e*/ 	.short	(.L_14 - .L_13)
	.align		4
.L_13:
        /*0040*/ 	.word	index@(gluon_mma)
        /*0044*/ 	.word	0x00000000
.L_14:


//--------------------- .nv.info.gluon_mma        --------------------------
	.section	.nv.info.gluon_mma,"",@"SHT_CUDA_INFO"
	.sectionflags	@""
	.align	4


	//----- nvinfo : EIATTR_CUDA_API_VERSION
	.align		4
        /*0000*/ 	.byte	0x04, 0x37
        /*0002*/ 	.short	(.L_16 - .L_15)
.L_15:
        /*0004*/ 	.word	0x00000081


	//----- nvinfo : EIATTR_KPARAM_INFO
	.align		4
.L_16:
        /*0008*/ 	.byte	0x04, 0x17
        /*000a*/ 	.short	(.L_18 - .L_17)
.L_17:
        /*000c*/ 	.word	0x00000000
        /*0010*/ 	.short	0x0004
        /*0012*/ 	.short	0x0020
        /*0014*/ 	.byte	0x00, 0xf4, 0x21, 0x00


	//----- nvinfo : EIATTR_KPARAM_INFO
	.align		4
.L_18:
        /*0018*/ 	.byte	0x04, 0x17
        /*001a*/ 	.short	(.L_20 - .L_19)
.L_19:
        /*001c*/ 	.word	0x00000000
        /*0020*/ 	.short	0x0003
        /*0022*/ 	.short	0x0018
        /*0024*/ 	.byte	0x00, 0xf4, 0x21, 0x00


	//----- nvinfo : EIATTR_KPARAM_INFO
	.align		4
.L_20:
        /*0028*/ 	.byte	0x04, 0x17
        /*002a*/ 	.short	(.L_22 - .L_21)
.L_21:
        /*002c*/ 	.word	0x00000000
        /*0030*/ 	.short	0x0002
        /*0032*/ 	.short	0x0010
        /*0034*/ 	.byte	0x00, 0xf4, 0x21, 0x00


	//----- nvinfo : EIATTR_KPARAM_INFO
	.align		4
.L_22:
        /*0038*/ 	.byte	0x04, 0x17
        /*003a*/ 	.short	(.L_24 - .L_23)
.L_23:
        /*003c*/ 	.word	0x00000000
        /*0040*/ 	.short	0x0001
        /*0042*/ 	.short	0x0008
        /*0044*/ 	.byte	0x00, 0xf4, 0x21, 0x00


	//----- nvinfo : EIATTR_KPARAM_INFO
	.align		4
.L_24:
        /*0048*/ 	.byte	0x04, 0x17
        /*004a*/ 	.short	(.L_26 - .L_25)
.L_25:
        /*004c*/ 	.word	0x00000000
        /*0050*/ 	.short	0x0000
        /*0052*/ 	.short	0x0000
        /*0054*/ 	.byte	0x00, 0xf4, 0x21, 0x00


	//----- nvinfo : EIATTR_AT_ENTRY_FRAGMENTS
	.align		4
.L_26:
        /*0058*/ 	.byte	0x04, 0x4f
        /*005a*/ 	.short	(.L_28 - .L_27)


	//   ....[0]....
.L_27:
        /*005c*/ 	.word	0x00000004


	//----- nvinfo : EIATTR_RESERVED_SMEM_USED
	.align		4
.L_28:
        /*0060*/ 	.byte	0x01, 0x41
	.zero		2


	//----- nvinfo : EIATTR_SPARSE_MMA_MASK
	.align		4
        /*0064*/ 	.byte	0x03, 0x50
        /*0066*/ 	.short	0x0000


	//----- nvinfo : EIATTR_TCGEN05_1CTA_USED
	.align		4
        /*0068*/ 	.byte	0x01, 0x51
	.zero		2


	//----- nvinfo : EIATTR_MAXREG_COUNT
	.align		4
        /*006c*/ 	.byte	0x03, 0x1b
        /*006e*/ 	.short	0x00ff


	//----- nvinfo : EIATTR_NUM_BARRIERS
	.align		4
        /*0070*/ 	.byte	0x02, 0x4c
        /*0072*/ 	.byte	0x01
	.zero		1


	//----- nvinfo : EIATTR_INT_WARP_WIDE_INSTR_OFFSETS
	.align		4
        /*0074*/ 	.byte	0x04, 0x31
        /*0076*/ 	.short	(.L_30 - .L_29)


	//   ....[0]....
.L_29:
        /*0078*/ 	.word	0x00000d30


	//   ....[1]....
        /*007c*/ 	.word	0x00000d40


	//   ....[2]....
        /*0080*/ 	.word	0x000010d0


	//   ....[3]....
        /*0084*/ 	.word	0x000010e0


	//   ....[4]....
        /*0088*/ 	.word	0x00001fa0


	//   ....[5]....
        /*008c*/ 	.word	0x00001ff0


	//----- nvinfo : EIATTR_COOP_GROUP_MASK_REGIDS
	.align		4
.L_30:
        /*0090*/ 	.byte	0x04, 0x29
        /*0092*/ 	.short	(.L_32 - .L_31)


	//   ....[0]....
.L_31:
        /*0094*/ 	.word	0xffffffff


	//   ....[1]....
        /*0098*/ 	.word	0xffffffff


	//   ....[2]....
        /*009c*/ 	.word	0xffffffff


	//   ....[3]....
        /*00a0*/ 	.word	0xffffffff


	//----- nvinfo : EIATTR_COOP_GROUP_INSTR_OFFSETS
	.align		4
.L_32:
        /*00a4*/ 	.byte	0x04, 0x28
        /*00a6*/ 	.short	(.L_34 - .L_33)


	//   ....[0]....
.L_33:
        /*00a8*/ 	.word	0x00000050


	//   ....[1]....
        /*00ac*/ 	.word	0x00000310


	//   ....[2]....
        /*00b0*/ 	.word	0x00001e30


	//   ....[3]....
        /*00b4*/ 	.word	0x000020a0


	//----- nvinfo : EIATTR_VRC_CTA_INIT_COUNT
	.align		4
.L_34:
        /*00b8*/ 	.byte	0x02, 0x4a
        /*00ba*/ 	.byte	0x80
	.zero		1


	//----- nvinfo : EIATTR_MBARRIER_INSTR_OFFSETS
	.align		4
        /*00bc*/ 	.byte	0x04, 0x39
        /*00be*/ 	.short	(.L_36 - .L_35)


	//   ....[0]....
.L_35:
        /*00c0*/ 	.word	0x00000f90
        /*00c4*/ 	.word	0x000000ff
        /*00c8*/ 	.word	0x00001800
        /*00cc*/ 	.short	0x0100
        /*00ce*/ 	.byte	0x0a
	.zero		1


	//   ....[1]....
        /*00d0*/ 	.word	0x00001150
        /*00d4*/ 	.word	0x000000ff
        /*00d8*/ 	.word	0x00001800
        /*00dc*/ 	.short	0x010a
        /*00de*/ 	.byte	0x0a
	.zero		1


	//   ....[2]....
        /*00e0*/ 	.word	0x00001290
        /*00e4*/ 	.word	0x000000ff
        /*00e8*/ 	.word	0x00001800
        /*00ec*/ 	.short	0x0108
        /*00ee*/ 	.byte	0x0a
	.zero		1


	//   ....[3]....
        /*00f0*/ 	.word	0x000020c0
        /*00f4*/ 	.word	0x000000ff
        /*00f8*/ 	.word	0x00001800
        /*00fc*/ 	.short	0x010a
        /*00fe*/ 	.byte	0x0a
	.zero		1


	//----- nvinfo : EIATTR_NUM_MBARRIERS
	.align		4
.L_36:
        /*0100*/ 	.byte	0x03, 0x38
        /*0102*/ 	.short	0x0001


	//----- nvinfo : EIATTR_EXIT_INSTR_OFFSETS
	.align		4
        /*0104*/ 	.byte	0x04, 0x1c
        /*0106*/ 	.short	(.L_38 - .L_37)


	//   ....[0]....
.L_37:
        /*0108*/ 	.word	0x000020b0


	//----- nvinfo : EIATTR_REQNTID
	.align		4
.L_38:
        /*010c*/ 	.byte	0x04, 0x10
        /*010e*/ 	.short	(.L_40 - .L_39)
.L_39:
        /*0110*/ 	.word	0x00000080
        /*0114*/ 	.word	0x00000001
        /*0118*/ 	.word	0x00000001


	//----- nvinfo : EIATTR_CRS_STACK_SIZE
	.align		4
.L_40:
        /*011c*/ 	.byte	0x04, 0x1e
        /*011e*/ 	.short	(.L_42 - .L_41)
.L_41:
        /*0120*/ 	.word	0x00000000


	//----- nvinfo : EIATTR_CBANK_PARAM_SIZE
	.align		4
.L_42:
        /*0124*/ 	.byte	0x03, 0x19
        /*0126*/ 	.short	0x0028


	//----- nvinfo : EIATTR_PARAM_CBANK
	.align		4
        /*0128*/ 	.byte	0x04, 0x0a
        /*012a*/ 	.short	(.L_44 - .L_43)
	.align		4
.L_43:
        /*012c*/ 	.word	index@(.nv.constant0.gluon_mma)
        /*0130*/ 	.short	0x0380
        /*0132*/ 	.short	0x0028


	//----- nvinfo : EIATTR_SW_WAR
	.align		4
.L_44:
        /*0134*/ 	.byte	0x04, 0x36
        /*0136*/ 	.short	(.L_46 - .L_45)
.L_45:
        /*0138*/ 	.word	0x00000008
.L_46:


//--------------------- .nv.compat                --------------------------
	.section	.nv.compat,"",@"SHT_CUDA_COMPAT_INFO"
	.align	4
        /*0000*/ 	.byte	0x02, 0x02, 0x02, 0x00, 0x02, 0x05, 0x05, 0x00, 0x02, 0x03, 0x00, 0x00, 0x02, 0x06, 0x01, 0x00


//--------------------- .nv.callgraph             --------------------------
	.section	.nv.callgraph,"",@"SHT_CUDA_CALLGRAPH"
	.align	4
	.sectionentsize	8
	.align		4
        /*0000*/ 	.word	0x00000000
	.align		4
        /*0004*/ 	.word	0xffffffff
	.align		4
        /*0008*/ 	.word	0x00000000
	.align		4
        /*000c*/ 	.word	0xfffffffe
	.align		4
        /*0010*/ 	.word	0x00000000
	.align		4
        /*0014*/ 	.word	0xfffffffd
	.align		4
        /*0018*/ 	.word	0x00000000
	.align		4
        /*001c*/ 	.word	0xfffffffc


//--------------------- .text.gluon_mma           --------------------------
	.section	.text.gluon_mma,"ax",@progbits
	.align	128
        .global         gluon_mma
        .type           gluon_mma,@function
        .size           gluon_mma,(.L_x_15 - gluon_mma)
        .other          gluon_mma,@"STO_CUDA_ENTRY STV_DEFAULT"
gluon_mma:
.text.gluon_mma:
[----:B------:R-:W0:Y:S01]  /*0000*/  LDC R1, c[0x0][0x37c] ;  /* 0x0000df00ff017b82 */ /* 0x000e220000000800 */
[----:B------:R-:W1:Y:S02]  /*0010*/  S2R R0, SR_TID.X ;  /* 0x0000000000007919 */ /* 0x000e640000002100 */
[----:B-1----:R-:W-:-:S13]  /*0020*/  ISETP.GE.U32.AND P1, PT, R0, 0x20, PT ;  /* 0x000000200000780c */ /* 0x002fda0003f26070 */
[----:B------:R-:W-:Y:S05]  /*0030*/  @P1 BRA `(.L_x_0) ;  /* 0x0000000000b81947 */ /* 0x000fea0003800000 */
[----:B------:R-:W1:Y:S01]  /*0040*/  S2UR UR6, SR_CgaCtaId ;  /* 0x00000000000679c3 */ /* 0x000e620000008800 */
[----:B------:R-:W-:Y:S01]  /*0050*/  NOP ;  /* 0x0000000000007918 */ /* 0x000fe20000000000 */
[----:B------:R-:W-:Y:S02]  /*0060*/  UMOV UR4, 0x40 ;  /* 0x0000004000047882 */ /* 0x000fe40000000000 */
[----:B-1----:R-:W-:-:S09]  /*0070*/  ULEA UR4, UR6, UR4, 0x18 ;  /* 0x0000000406047291 */ /* 0x002fd2000f8ec0ff */
[----:B------:R-:W1:Y:S01]  /*0080*/  LDS.U8 R2, [UR4] ;  /* 0x00000004ff027984 */ /* 0x000e620008000000 */
[----:B------:R-:W-:Y:S02]  /*0090*/  UMOV UR4, 0x400 ;  /* 0x0000040000047882 */ /* 0x000fe40000000000 */
[----:B------:R-:W-:Y:S01]  /*00a0*/  ULEA UR4, UR6, UR4, 0x18 ;  /* 0x0000000406047291 */ /* 0x000fe2000f8ec0ff */
[----:B-1----:R-:W-:-:S13]  /*00b0*/  ISETP.NE.AND P0, PT, R2, RZ, PT ;  /* 0x000000ff0200720c */ /* 0x002fda0003f05270 */
[----:B------:R-:W-:Y:S05]  /*00c0*/  @P0 BRA `(.L_x_1) ;  /* 0x00000000007c0947 */ /* 0x000fea0003800000 */
[----:B------:R-:W-:-:S13]  /*00d0*/  ELECT P0, URZ, PT ;  /* 0x0000000000ff782f */ /* 0x000fda0003800000 */
[----:B------:R-:W-:Y:S05]  /*00e0*/  @!P0 BRA `(.L_x_2) ;  /* 0x0000000000848947 */ /* 0x000fea0003800000 */
[----:B------:R-:W-:Y:S01]  /*00f0*/  UMOV UR5, 0x4 ;  /* 0x0000000400057882 */ /* 0x000fe20000000000 */
[----:B------:R-:W-:Y:S02]  /*0100*/  IMAD.MOV.U32 R5, RZ, RZ, 0x1 ;  /* 0x00000001ff057424 */ /* 0x000fe400078e00ff */
[----:B------:R-:W-:Y:S02]  /*0110*/  IMAD.MOV.U32 R3, RZ, RZ, 0xf ;  /* 0x0000000fff037424 */ /* 0x000fe400078e00ff */
[----:B------:R-:W-:Y:S04]  /*0120*/  DEPBAR.LE SB1, 0x36 ;  /* 0x00009d800000791a */ /* 0x000fe80000000000 */
[----:B------:R-:W1:Y:S02]  /*0130*/  UTCATOMSWS.FIND_AND_SET.ALIGN UP0, UR5, UR5 ;  /* 0x00000005000575e3 */ /* 0x000e640008000800 */
[----:B-1----:R-:W-:-:S04]  /*0140*/  PLOP3.LUT P0, PT, PT, PT, UP0, 0x80, 0x8 ;  /* 0x000000000008781c */ /* 0x002fc80003f0f008 */
[----:B------:R-:W-:-:S04]  /*0150*/  SEL R2, RZ, 0xffffffff, !P0 ;  /* 0xffffffffff027807 */ /* 0x000fc80004000000 */
[----:B------:R-:W-:Y:S01]  /*0160*/  ISETP.NE.AND P0, PT, R2, RZ, PT ;  /* 0x000000ff0200720c */ /* 0x000fe20003f05270 */
[----:B------:R-:W-:-:S12]  /*0170*/  IMAD.U32 R2, RZ, RZ, UR5 ;  /* 0x00000005ff027e24 */ /* 0x000fd8000f8e00ff */
[----:B------:R-:W-:Y:S05]  /*0180*/  @P0 BRA `(.L_x_3) ;  /* 0x0000000000240947 */ /* 0x000fea0003800000 */
.L_x_4:
[----:B------:R-:W-:Y:S05]  /*0190*/  NANOSLEEP 0x64 ;  /* 0x000000640000795d */ /* 0x000fea0003800000 */
[----:B------:R-:W-:-:S05]  /*01a0*/  UMOV UR5, 0x4 ;  /* 0x0000000400057882 */ /* 0x000fca0000000000 */
[----:B------:R-:W-:Y:S04]  /*01b0*/  DEPBAR.LE SB1, 0x36 ;  /* 0x00009d800000791a */ /* 0x000fe80000000000 */
[----:B------:R-:W1:Y:S02]  /*01c0*/  UTCATOMSWS.FIND_AND_SET.ALIGN UP0, UR5, UR5 ;  /* 0x00000005000575e3 */ /* 0x000e640008000800 */
[----:B-1----:R-:W-:-:S04]  /*01d0*/  PLOP3.LUT P0, PT, PT, PT, UP0, 0x80, 0x8 ;  /* 0x000000000008781c */ /* 0x002fc80003f0f008 */
[----:B------:R-:W-:-:S04]  /*01e0*/  SEL R2, RZ, 0xffffffff, !P0 ;  /* 0xffffffffff027807 */ /* 0x000fc80004000000 */
[----:B------:R-:W-:Y:S01]  /*01f0*/  ISETP.NE.AND P0, PT, R2, RZ, PT ;  /* 0x000000ff0200720c */ /* 0x000fe20003f05270 */
[----:B------:R-:W-:-:S12]  /*0200*/  IMAD.U32 R2, RZ, RZ, UR5 ;  /* 0x00000005ff027e24 */ /* 0x000fd8000f8e00ff */
[----:B------:R-:W-:Y:S05]  /*0210*/  @!P0 BRA `(.L_x_4) ;  /* 0xfffffffc00dc8947 */ /* 0x000fea000383ffff */
.L_x_3:
[C---:B------:R-:W-:Y:S01]  /*0220*/  VIADD R4, R2.reuse, 0x10 ;  /* 0x0000001002047836 */ /* 0x040fe20000000000 */
[----:B------:R-:W-:Y:S01]  /*0230*/  UMOV UR5, 0x50 ;  /* 0x0000005000057882 */ /* 0x000fe20000000000 */
[----:B------:R-:W-:Y:S01]  /*0240*/  SHF.L.U32 R3, R3, R2, RZ ;  /* 0x0000000203037219 */ /* 0x000fe200000006ff */
[----:B------:R-:W-:Y:S01]  /*0250*/  ULEA UR5, UR6, UR5, 0x18 ;  /* 0x0000000506057291 */ /* 0x000fe2000f8ec0ff */
[----:B------:R-:W-:Y:S01]  /*0260*/  IMAD.SHL.U32 R2, R2, 0x20, RZ ;  /* 0x0000002002027824 */ /* 0x000fe200078e00ff */
[----:B------:R-:W-:-:S04]  /*0270*/  SHF.L.U32 R4, R5, R4, RZ ;  /* 0x0000000405047219 */ /* 0x000fc800000006ff */
[----:B------:R-:W-:-:S05]  /*0280*/  LOP3.LUT R3, R4, R3, RZ, 0xfc, !PT ;  /* 0x0000000304037212 */ /* 0x000fca00078efcff */
[----:B------:R1:W-:Y:S04]  /*0290*/  ATOMS.OR RZ, [UR5], R3 ;  /* 0x00000003ffff798c */ /* 0x0003e8000b000005 */
[----:B------:R1:W-:Y:S01]  /*02a0*/  STS [UR4], R2 ;  /* 0x00000002ff007988 */ /* 0x0003e20008000804 */
[----:B------:R-:W-:Y:S05]  /*02b0*/  BRA `(.L_x_2) ;  /* 0x0000000000107947 */ /* 0x000fea0003800000 */
.L_x_1:
[----:B------:R-:W-:-:S05]  /*02c0*/  IMAD.MOV.U32 R2, RZ, RZ, -0x1 ;  /* 0xffffffffff027424 */ /* 0x000fca00078e00ff */
[----:B------:R1:W-:Y:S02]  /*02d0*/  STS [UR4], R2 ;  /* 0x00000002ff007988 */ /* 0x0003e40008000804 */
[----:B-1----:R-:W-:-:S07]  /*02e0*/  MOV R2, 0x300 ;  /* 0x0000030000027802 */ /* 0x002fce0000000f00 */
[----:B0-----:R-:W-:Y:S05]  /*02f0*/  CALL.REL.NOINC `($__internal_1_$__cuda_sm10x_tcgen05_guardrail_trap_phase_invalid_during_alloc) ;  /* 0x0000001c00887944 */ /* 0x001fea0003c00000 */
.L_x_2:
[----:B------:R-:W-:Y:S05]  /*0300*/  WARPSYNC.ALL ;  /* 0x0000000000007948 */ /* 0x000fea0003800000 */
[----:B------:R-:W-:Y:S01]  /*0310*/  NOP ;  /* 0x0000000000007918 */ /* 0x000fe20000000000 */
.L_x_0:
[----:B------:R-:W2:Y:S01]  /*0320*/  LDC.64 R10, c[0x0][0x380] ;  /* 0x0000e000ff0a7b82 */ /* 0x000ea20000000a00 */
[----:B------:R-:W-:Y:S01]  /*0330*/  SHF.R.U32.HI R71, RZ, 0x5, R0 ;  /* 0x00000005ff477819 */ /* 0x000fe20000011600 */
[----:B------:R-:W-:Y:S01]  /*0340*/  UMOV UR4, 0x400 ;  /* 0x0000040000047882 */ /* 0x000fe20000000000 */
[C---:B-1----:R-:W-:Y:S01]  /*0350*/  LOP3.LUT R3, R0.reuse, 0x60, RZ, 0xc0, !PT ;  /* 0x0000006000037812 */ /* 0x042fe200078ec0ff */
[----:B------:R-:W1:Y:S01]  /*0360*/  LDCU.64 UR12, c[0x0][0x358] ;  /* 0x00006b00ff0c77ac */ /* 0x000e620008000a00 */
[----:B------:R-:W-:Y:S02]  /*0370*/  SGXT.U32 R71, R71, 0x2 ;  /* 0x000000024747781a */ /* 0x000fe40000000000 */
[----:B------:R-:W-:Y:S01]  /*0380*/  LOP3.LUT R69, R0, 0xf, RZ, 0xc0, !PT ;  /* 0x0000000f00457812 */ /* 0x000fe200078ec0ff */
[----:B------:R-:W3:Y:S01]  /*0390*/  S2UR UR9, SR_CgaCtaId ;  /* 0x00000000000979c3 */ /* 0x000ee20000008800 */
[C---:B------:R-:W-:Y:S02]  /*03a0*/  LOP3.LUT R27, R71.reuse, 0x4, RZ, 0xfc, !PT ;  /* 0x00000004471b7812 */ /* 0x040fe400078efcff */
[----:B------:R-:W-:-:S02]  /*03b0*/  LOP3.LUT R93, R71, 0x18, RZ, 0xfc, !PT ;  /* 0x00000018475d7812 */ /* 0x000fc400078efcff */
[----:B------:R-:W-:Y:S01]  /*03c0*/  LOP3.LUT R91, R71, 0x1c, RZ, 0xfc, !PT ;  /* 0x0000001c475b7812 */ /* 0x000fe200078efcff */
[----:B------:R-:W-:Y:S01]  /*03d0*/  IMAD.SHL.U32 R2, R27, 0x10, RZ ;  /* 0x000000101b027824 */ /* 0x000fe200078e00ff */
[----:B------:R-:W-:Y:S01]  /*03e0*/  LOP3.LUT R80, R71, 0x14, RZ, 0xfc, !PT ;  /* 0x0000001447507812 */ /* 0x000fe200078efcff */
[----:B------:R-:W-:Y:S01]  /*03f0*/  IMAD.SHL.U32 R18, R93, 0x10, RZ ;  /* 0x000000105d127824 */ /* 0x000fe200078e00ff */
[----:B------:R-:W-:Y:S01]  /*0400*/  LOP3.LUT R81, R71, 0x30, RZ, 0xfc, !PT ;  /* 0x0000003047517812 */ /* 0x000fe200078efcff */
[----:B------:R-:W-:Y:S01]  /*0410*/  IMAD.SHL.U32 R22, R91, 0x10, RZ ;  /* 0x000000105b167824 */ /* 0x000fe200078e00ff */
[C---:B------:R-:W-:Y:S01]  /*0420*/  LOP3.LUT R83, R71.reuse, 0x2c, RZ, 0xfc, !PT ;  /* 0x0000002c47537812 */ /* 0x040fe200078efcff */
[----:B------:R-:W-:Y:S01]  /*0430*/  IMAD.SHL.U32 R16, R80, 0x10, RZ ;  /* 0x0000001050107824 */ /* 0x000fe200078e00ff */
[----:B------:R-:W-:Y:S01]  /*0440*/  LOP3.LUT R23, R71, 0xc, RZ, 0xfc, !PT ;  /* 0x0000000c47177812 */ /* 0x000fe200078efcff */
[----:B------:R-:W-:Y:S01]  /*0450*/  IMAD.SHL.U32 R46, R81, 0x10, RZ ;  /* 0x00000010512e7824 */ /* 0x000fe200078e00ff */
[----:B------:R-:W-:Y:S01]  /*0460*/  LOP3.LUT R82, R71, 0x10, RZ, 0xfc, !PT ;  /* 0x0000001047527812 */ /* 0x000fe200078efcff */
[----:B------:R-:W-:Y:S01]  /*0470*/  IMAD.SHL.U32 R44, R83, 0x10, RZ ;  /* 0x00000010532c7824 */ /* 0x000fe200078e00ff */
[-C--:B--2---:R-:W-:Y:S01]  /*0480*/  LEA R40, P3, R27, R10.reuse, 0x5 ;  /* 0x0000000a1b287211 */ /* 0x084fe200078628ff */
[----:B------:R-:W-:Y:S01]  /*0490*/  IMAD.SHL.U32 R8, R23, 0x10, RZ ;  /* 0x0000001017087824 */ /* 0x000fe200078e00ff */
[----:B------:R-:W-:Y:S01]  /*04a0*/  LEA R28, P4, R93, R10, 0x5 ;  /* 0x0000000a5d1c7211 */ /* 0x000fe200078828ff */
[----:B------:R-:W-:Y:S01]  /*04b0*/  IMAD.SHL.U32 R14, R82, 0x10, RZ ;  /* 0x00000010520e7824 */ /* 0x000fe200078e00ff */
[----:B------:R-:W-:-:S02]  /*04c0*/  LEA.HI.X R41, R2, R11, RZ, 0x1, P3 ;  /* 0x0000000b02297211 */ /* 0x000fc400018f0cff */
[-C--:B------:R-:W-:Y:S01]  /*04d0*/  LEA R30, P3, R91, R10.reuse, 0x5 ;  /* 0x0000000a5b1e7211 */ /* 0x080fe200078628ff */
[----:B---3--:R-:W-:Y:S01]  /*04e0*/  ULEA UR10, UR9, UR4, 0x18 ;  /* 0x00000004090a7291 */ /* 0x008fe2000f8ec0ff */
[-C--:B------:R-:W-:Y:S01]  /*04f0*/  LEA R4, P5, R80, R10.reuse, 0x5 ;  /* 0x0000000a50047211 */ /* 0x080fe200078a28ff */
[----:B------:R-:W-:Y:S01]  /*0500*/  IMAD.SHL.U32 R78, R3, 0x4, RZ ;  /* 0x00000004034e7824 */ /* 0x000fe200078e00ff */
[-C--:B------:R-:W-:Y:S01]  /*0510*/  LEA.HI.X R29, R18, R11.reuse, RZ, 0x1, P4 ;  /* 0x0000000b121d7211 */ /* 0x080fe200020f0cff */
[----:B------:R-:W-:Y:S01]  /*0520*/  IMAD.WIDE.U32 R40, R69, 0x2, R40 ;  /* 0x0000000245287825 */ /* 0x000fe200078e0028 */
[-C--:B------:R-:W-:Y:S02]  /*0530*/  LEA.HI.X R31, R22, R11.reuse, RZ, 0x1, P3 ;  /* 0x0000000b161f7211 */ /* 0x080fe400018f0cff */
[----:B------:R-:W-:Y:S02]  /*0540*/  LEA R18, P3, R81, R10, 0x5 ;  /* 0x0000000a51127211 */ /* 0x000fe400078628ff */
[----:B------:R-:W-:-:S02]  /*0550*/  LEA.HI.X R5, R16, R11, RZ, 0x1, P5 ;  /* 0x0000000b10057211 */ /* 0x000fc400028f0cff */
[-C--:B------:R-:W-:Y:S02]  /*0560*/  LEA R16, P4, R83, R10.reuse, 0x5 ;  /* 0x0000000a53107211 */ /* 0x080fe400078828ff */
[-C--:B------:R-:W-:Y:S01]  /*0570*/  LEA.HI.X R19, R46, R11.reuse, RZ, 0x1, P3 ;  /* 0x0000000b2e137211 */ /* 0x080fe200018f0cff */
[----:B------:R-:W-:Y:S01]  /*0580*/  BAR.SYNC.DEFER_BLOCKING 0x0 ;  /* 0x0000000000007b1d */ /* 0x000fe20000010000 */
[----:B------:R-:W-:Y:S02]  /*0590*/  IADD3 R38, P0, PT, R3, R10, RZ ;  /* 0x0000000a03267210 */ /* 0x000fe40007f1e0ff */
[----:B------:R-:W-:Y:S01]  /*05a0*/  LEA.HI.X R17, R44, R11, RZ, 0x1, P4 ;  /* 0x0000000b2c117211 */ /* 0x000fe200020f0cff */
[----:B------:R-:W-:Y:S01]  /*05b0*/  IMAD.WIDE.U32 R44, R69, 0x2, R4 ;  /* 0x00000002452c7825 */ /* 0x000fe200078e0004 */
[----:B------:R-:W-:-:S03]  /*05c0*/  LOP3.LUT R25, R71, 0x8, RZ, 0xfc, !PT ;  /* 0x0000000847197812 */ /* 0x000fc600078efcff */
[----:B------:R-:W2:Y:S01]  /*05d0*/  LDC.64 R4, c[0x0][0x388] ;  /* 0x0000e200ff047b82 */ /* 0x000ea20000000a00 */
[C---:B------:R-:W-:Y:S01]  /*05e0*/  LOP3.LUT R89, R71.reuse, 0x20, RZ, 0xfc, !PT ;  /* 0x0000002047597812 */ /* 0x040fe200078efcff */
[----:B------:R-:W-:Y:S01]  /*05f0*/  IMAD.X R39, RZ, RZ, R11, P0 ;  /* 0x000000ffff277224 */ /* 0x000fe200000e060b */
[----:B------:R-:W-:Y:S01]  /*0600*/  LOP3.LUT R87, R71, 0x24, RZ, 0xfc, !PT ;  /* 0x0000002447577812 */ /* 0x000fe200078efcff */
[----:B------:R-:W-:Y:S01]  /*0610*/  IMAD.SHL.U32 R6, R25, 0x10, RZ ;  /* 0x0000001019067824 */ /* 0x000fe200078e00ff */
[----:B------:R-:W-:Y:S01]  /*0620*/  LOP3.LUT R85, R71, 0x28, RZ, 0xfc, !PT ;  /* 0x0000002847557812 */ /* 0x000fe200078efcff */
[----:B------:R-:W-:Y:S01]  /*0630*/  IMAD.SHL.U32 R24, R89, 0x10, RZ ;  /* 0x0000001059187824 */ /* 0x000fe200078e00ff */
[-C--:B------:R-:W-:Y:S01]  /*0640*/  LEA R34, P2, R23, R10.reuse, 0x5 ;  /* 0x0000000a17227211 */ /* 0x080fe200078428ff */
[----:B------:R-:W-:Y:S01]  /*0650*/  IMAD.SHL.U32 R26, R87, 0x10, RZ ;  /* 0x00000010571a7824 */ /* 0x000fe200078e00ff */
[----:B------:R-:W-:Y:S01]  /*0660*/  LEA R32, P0, R82, R10, 0x5 ;  /* 0x0000000a52207211 */ /* 0x000fe200078028ff */
[----:B------:R-:W-:Y:S01]  /*0670*/  IMAD.SHL.U32 R42, R85, 0x10, RZ ;  /* 0x00000010552a7824 */ /* 0x000fe200078e00ff */
[----:B------:R-:W-:-:S02]  /*0680*/  LOP3.LUT R79, R71, 0x34, RZ, 0xfc, !PT ;  /* 0x00000034474f7812 */ /* 0x000fc400078efcff */
[----:B------:R-:W-:Y:S01]  /*0690*/  LOP3.LUT R77, R71, 0x38, RZ, 0xfc, !PT ;  /* 0x00000038474d7812 */ /* 0x000fe200078efcff */
[----:B------:R-:W3:Y:S01]  /*06a0*/  LDS R46, [UR10] ;  /* 0x0000000aff2e7984 */ /* 0x000ee20008000800 */
[-C--:B------:R-:W-:Y:S01]  /*06b0*/  LEA.HI.X R35, R8, R11.reuse, RZ, 0x1, P2 ;  /* 0x0000000b08237211 */ /* 0x080fe200010f0cff */
[----:B------:R-:W-:Y:S01]  /*06c0*/  IMAD.SHL.U32 R48, R79, 0x10, RZ ;  /* 0x000000104f307824 */ /* 0x000fe200078e00ff */
[----:B------:R-:W-:Y:S01]  /*06d0*/  LEA.HI.X R33, R14, R11, RZ, 0x1, P0 ;  /* 0x0000000b0e217211 */ /* 0x000fe200000f0cff */
[----:B------:R-:W-:Y:S01]  /*06e0*/  IMAD.SHL.U32 R50, R77, 0x10, RZ ;  /* 0x000000104d327824 */ /* 0x000fe200078e00ff */
[----:B------:R-:W-:Y:S01]  /*06f0*/  LOP3.LUT R71, R71, 0x3c, RZ, 0xfc, !PT ;  /* 0x0000003c47477812 */ /* 0x000fe200078efcff */
[----:B------:R-:W-:Y:S01]  /*0700*/  IMAD.SHL.U32 R76, R27, 0x80, RZ ;  /* 0x000000801b4c7824 */ /* 0x000fe200078e00ff */
[CC--:B------:R-:W-:Y:S01]  /*0710*/  LEA R36, P6, R25.reuse, R10.reuse, 0x5 ;  /* 0x0000000a19247211 */ /* 0x0c0fe200078c28ff */
[----:B------:R-:W-:Y:S01]  /*0720*/  IMAD.SHL.U32 R68, R25, 0x80, RZ ;  /* 0x0000008019447824 */ /* 0x000fe200078e00ff */
[-C--:B------:R-:W-:Y:S01]  /*0730*/  LEA R12, P2, R89, R10.reuse, 0x5 ;  /* 0x0000000a590c7211 */ /* 0x080fe200078428ff */
[----:B------:R-:W-:Y:S01]  /*0740*/  IMAD.SHL.U32 R52, R71, 0x10, RZ ;  /* 0x0000001047347824 */ /* 0x000fe200078e00ff */
[-C--:B------:R-:W-:Y:S01]  /*0750*/  LEA R20, P0, R87, R10.reuse, 0x5 ;  /* 0x0000000a57147211 */ /* 0x080fe200078028ff */
[----:B------:R-:W-:Y:S01]  /*0760*/  IMAD.WIDE.U32 R38, R69, 0x2, R38 ;  /* 0x0000000245267825 */ /* 0x000fe200078e0026 */
[----:B------:R-:W-:Y:S01]  /*0770*/  BAR.SYNC.DEFER_BLOCKING 0x0 ;  /* 0x0000000000007b1d */ /* 0x000fe20000010000 */
[----:B------:R-:W-:-:S02]  /*0780*/  LEA R14, P5, R85, R10, 0x5 ;  /* 0x0000000a550e7211 */ /* 0x000fc400078a28ff */
[-C--:B------:R-:W-:Y:S02]  /*0790*/  LEA.HI.X R37, R6, R11.reuse, RZ, 0x1, P6 ;  /* 0x0000000b06257211 */ /* 0x080fe400030f0cff */
[-C--:B------:R-:W-:Y:S02]  /*07a0*/  LEA.HI.X R13, R24, R11.reuse, RZ, 0x1, P2 ;  /* 0x0000000b180d7211 */ /* 0x080fe400010f0cff */
[-C--:B------:R-:W-:Y:S01]  /*07b0*/  LEA.HI.X R21, R26, R11.reuse, RZ, 0x1, P0 ;  /* 0x0000000b1a157211 */ /* 0x080fe200000f0cff */
[----:B------:R-:W-:Y:S01]  /*07c0*/  IMAD.WIDE.U32 R34, R69, 0x2, R34 ;  /* 0x0000000245227825 */ /* 0x000fe200078e0022 */
[-C--:B------:R-:W-:Y:S02]  /*07d0*/  LEA R6, P2, R79, R10.reuse, 0x5 ;  /* 0x0000000a4f067211 */ /* 0x080fe400078428ff */
[-C--:B------:R-:W-:Y:S01]  /*07e0*/  LEA R8, P0, R77, R10.reuse, 0x5 ;  /* 0x0000000a4d087211 */ /* 0x080fe200078028ff */
[----:B------:R-:W-:Y:S01]  /*07f0*/  IMAD.SHL.U32 R2, R23, 0x80, RZ ;  /* 0x0000008017027824 */ /* 0x000fe200078e00ff */
[----:B------:R-:W-:Y:S01]  /*0800*/  LEA.HI.X R15, R42, R11, RZ, 0x1, P5 ;  /* 0x0000000b2a0f7211 */ /* 0x000fe200028f0cff */
[----:B------:R-:W-:Y:S01]  /*0810*/  IMAD.WIDE.U32 R36, R69, 0x2, R36 ;  /* 0x0000000245247825 */ /* 0x000fe200078e0024 */
[----:B------:R-:W-:-:S02]  /*0820*/  LEA R10, P5, R71, R10, 0x5 ;  /* 0x0000000a470a7211 */ /* 0x000fc400078a28ff */
[-C--:B------:R-:W-:Y:S01]  /*0830*/  LEA.HI.X R7, R48, R11.reuse, RZ, 0x1, P2 ;  /* 0x0000000b30077211 */ /* 0x080fe200010f0cff */
[C---:B------:R-:W-:Y:S01]  /*0840*/  IMAD.WIDE.U32 R42, R69.reuse, 0x2, R32 ;  /* 0x00000002452a7825 */ /* 0x040fe200078e0020 */
[-C--:B------:R-:W-:Y:S02]  /*0850*/  LEA.HI.X R9, R50, R11.reuse, RZ, 0x1, P0 ;  /* 0x0000000b32097211 */ /* 0x080fe400000f0cff */
[----:B------:R-:W-:Y:S01]  /*0860*/  LEA.HI.X R11, R52, R11, RZ, 0x1, P5 ;  /* 0x0000000b340b7211 */ /* 0x000fe200028f0cff */
[C---:B------:R-:W-:Y:S02]  /*0870*/  IMAD.WIDE.U32 R48, R69.reuse, 0x2, R30 ;  /* 0x0000000245307825 */ /* 0x040fe400078e001e */
[----:B-1----:R1:W5:Y:S02]  /*0880*/  LDG.E.U16 R30, desc[UR12][R42.64] ;  /* 0x0000000c2a1e7981 */ /* 0x002364000c1e1500 */
[C---:B------:R-:W-:Y:S02]  /*0890*/  IMAD.WIDE.U32 R32, R69.reuse, 0x2, R28 ;  /* 0x0000000245207825 */ /* 0x040fe400078e001c */
[----:B------:R4:W5:Y:S04]  /*08a0*/  LDG.E.U16 R28, desc[UR12][R34.64] ;  /* 0x0000000c221c7981 */ /* 0x000968000c1e1500 */
[----:B------:R0:W5:Y:S01]  /*08b0*/  LDG.E.U16 R24, desc[UR12][R40.64] ;  /* 0x0000000c28187981 */ /* 0x000162000c1e1500 */
[----:B-1----:R-:W-:Y:S01]  /*08c0*/  IMAD.WIDE.U32 R42, R69, 0x2, R10 ;  /* 0x00000002452a7825 */ /* 0x002fe200078e000a */
[----:B--2---:R-:W-:-:S02]  /*08d0*/  LEA R10, P0, R3, R4, 0x3 ;  /* 0x00000004030a7211 */ /* 0x004fc400078018ff */
[----:B------:R1:W5:Y:S01]  /*08e0*/  LDG.E.U16 R22, desc[UR12][R38.64] ;  /* 0x0000000c26167981 */ /* 0x000362000c1e1500 */
[----:B----4-:R-:W-:Y:S01]  /*08f0*/  IMAD.WIDE.U32 R34, R69, 0x2, R6 ;  /* 0x0000000245227825 */ /* 0x010fe200078e0006 */
[-C--:B------:R-:W-:Y:S02]  /*0900*/  LEA.HI.X R11, R78, R5.reuse, RZ, 0x1, P0 ;  /* 0x000000054e0b7211 */ /* 0x080fe400000f0cff */
[----:B------:R-:W5:Y:S01]  /*0910*/  LDG.E.U16 R26, desc[UR12][R36.64] ;  /* 0x0000000c241a7981 */ /* 0x000f62000c1e1500 */
[-C--:B------:R-:W-:Y:S01]  /*0920*/  LEA R6, P0, R27, R4.reuse, 0x8 ;  /* 0x000000041b067211 */ /* 0x080fe200078040ff */
[----:B0-----:R-:W-:Y:S01]  /*0930*/  IMAD.WIDE.U32 R40, R69, 0x2, R8 ;  /* 0x0000000245287825 */ /* 0x001fe200078e0008 */
[-C--:B------:R-:W-:Y:S01]  /*0940*/  LEA R8, P2, R25, R4.reuse, 0x8 ;  /* 0x0000000419087211 */ /* 0x080fe200078440ff */
[----:B------:R-:W5:Y:S01]  /*0950*/  LDG.E.U16 R32, desc[UR12][R32.64] ;  /* 0x0000000c20207981 */ /* 0x000f62000c1e1500 */
[----:B------:R-:W-:Y:S02]  /*0960*/  LEA.HI.X R7, R76, R5, RZ, 0x1, P0 ;  /* 0x000000054c077211 */ /* 0x000fe400000f0cff */
[----:B------:R-:W-:-:S02]  /*0970*/  LEA R4, P0, R23, R4, 0x8 ;  /* 0x0000000417047211 */ /* 0x000fc400078040ff */
[----:B------:R-:W-:Y:S01]  /*0980*/  LOP3.LUT R73, R0, 0x1f, RZ, 0xc0, !PT ;  /* 0x0000001f00497812 */ /* 0x000fe200078ec0ff */
[C---:B-1----:R-:W-:Y:S01]  /*0990*/  IMAD.WIDE.U32 R38, R69.reuse, 0x2, R14 ;  /* 0x0000000245267825 */ /* 0x042fe200078e000e */
[-C--:B------:R-:W-:Y:S01]  /*09a0*/  LEA.HI.X R9, R68, R5.reuse, RZ, 0x1, P2 ;  /* 0x0000000544097211 */ /* 0x080fe200010f0cff */
[----:B------:R0:W5:Y:S01]  /*09b0*/  LDG.E.U16 R40, desc[UR12][R40.64] ;  /* 0x0000000c28287981 */ /* 0x000162000c1e1500 */
[----:B------:R-:W-:Y:S01]  /*09c0*/  LEA.HI.X R5, R2, R5, RZ, 0x1, P0 ;  /* 0x0000000502057211 */ /* 0x000fe200000f0cff */
[----:B------:R-:W-:-:S04]  /*09d0*/  IMAD.WIDE.U32 R14, R69, 0x2, R16 ;  /* 0x00000002450e7825 */ /* 0x000fc800078e0010 */
[C---:B------:R-:W-:Y:S01]  /*09e0*/  IMAD.WIDE.U32 R18, R69.reuse, 0x2, R18 ;  /* 0x0000000245127825 */ /* 0x040fe200078e0012 */
[----:B------:R1:W5:Y:S03]  /*09f0*/  LDG.E.U16 R16, desc[UR12][R38.64] ;  /* 0x0000000c26107981 */ /* 0x000366000c1e1500 */
[C---:B------:R-:W-:Y:S01]  /*0a00*/  IMAD.WIDE.U32 R20, R69.reuse, 0x2, R20 ;  /* 0x0000000245147825 */ /* 0x040fe200078e0014 */
[----:B0-----:R-:W-:Y:S01]  /*0a10*/  SHF.R.U32.HI R41, RZ, 0x5, R0 ;  /* 0x00000005ff297819 */ /* 0x001fe20000011600 */
[----:B------:R1:W5:Y:S02]  /*0a20*/  LDG.E.U16 R14, desc[UR12][R14.64] ;  /* 0x0000000c0e0e7981 */ /* 0x000364000c1e1500 */
[----:B------:R-:W-:Y:S02]  /*0a30*/  IMAD.WIDE.U32 R36, R69, 0x2, R12 ;  /* 0x0000000245247825 */ /* 0x000fe400078e000c */
[----:B------:R1:W5:Y:S02]  /*0a40*/  LDG.E.U16 R13, desc[UR12][R20.64] ;  /* 0x0000000c140d7981 */ /* 0x000364000c1e1500 */
[----:B------:R-:W-:-:S02]  /*0a50*/  IMAD.WIDE.U32 R10, R73, 0x2, R10 ;  /* 0x00000002490a7825 */ /* 0x000fc400078e000a */
[----:B------:R1:W5:Y:S02]  /*0a60*/  LDG.E.U16 R18, desc[UR12][R18.64] ;  /* 0x0000000c12127981 */ /* 0x000364000c1e1500 */
[C---:B------:R-:W-:Y:S01]  /*0a70*/  IMAD.WIDE.U32 R6, R73.reuse, 0x2, R6 ;  /* 0x0000000249067825 */ /* 0x040fe200078e0006 */
[----:B---3--:R-:W-:Y:S01]  /*0a80*/  R2UR UR11, R46 ;  /* 0x000000002e0b72ca */ /* 0x008fe200000e0000 */
[----:B------:R1:W5:Y:S02]  /*0a90*/  LDG.E.U16 R12, desc[UR12][R36.64] ;  /* 0x0000000c240c7981 */ /* 0x000364000c1e1500 */
[C---:B------:R-:W-:Y:S02]  /*0aa0*/  IMAD.WIDE.U32 R8, R73.reuse, 0x2, R8 ;  /* 0x0000000249087825 */ /* 0x040fe400078e0008 */
[----:B------:R1:W5:Y:S02]  /*0ab0*/  LDG.E.U16 R34, desc[UR12][R34.64] ;  /* 0x0000000c22227981 */ /* 0x000364000c1e1500 */
[----:B------:R-:W-:Y:S01]  /*0ac0*/  IMAD.WIDE.U32 R4, R73, 0x2, R4 ;  /* 0x0000000249047825 */ /* 0x000fe200078e0004 */
[----:B------:R-:W-:Y:S01]  /*0ad0*/  R2UR UR8, R41 ;  /* 0x00000000290872ca */ /* 0x000fe200000e0000 */
[----:B------:R1:W5:Y:S04]  /*0ae0*/  LDG.E.U16 R15, desc[UR12][R10.64] ;  /* 0x0000000c0a0f7981 */ /* 0x000368000c1e1500 */
[----:B------:R1:W5:Y:S04]  /*0af0*/  LDG.E.U16 R17, desc[UR12][R10.64+0x40] ;  /* 0x0000400c0a117981 */ /* 0x000368000c1e1500 */
[----:B------:R1:W5:Y:S04]  /*0b00*/  LDG.E.U16 R19, desc[UR12][R10.64+0x80] ;  /* 0x0000800c0a137981 */ /* 0x000368000c1e1500 */
[----:B------:R1:W5:Y:S01]  /*0b10*/  LDG.E.U16 R20, desc[UR12][R10.64+0xc0] ;  /* 0x0000c00c0a147981 */ /* 0x000362000c1e1500 */
[----:B------:R-:W-:-:S03]  /*0b20*/  IMAD R69, R69, 0x2, R3 ;  /* 0x0000000245457824 */ /* 0x000fc600078e0203 */
[----:B------:R1:W5:Y:S04]  /*0b30*/  LDG.E.U16 R29, desc[UR12][R44.64] ;  /* 0x0000000c2c1d7981 */ /* 0x000368000c1e1500 */
        /* <DEDUP_REMOVED lines=13> */
[----:B------:R1:W5:Y:S01]  /*0c10*/  LDG.E.U16 R39, desc[UR12][R4.64+0xc0] ;  /* 0x0000c00c04277981 */ /* 0x000362000c1e1500 */
[----:B------:R-:W-:Y:S05]  /*0c20*/  @P1 BRA `(.L_x_5) ;  /* 0x0000000000181947 */ /* 0x000fea0003800000 */
[----:B------:R-:W-:Y:S01]  /*0c30*/  ELECT P0, URZ, PT ;  /* 0x0000000000ff782f */ /* 0x000fe20003800000 */
[----:B-1----:R-:W-:Y:S01]  /*0c40*/  IMAD.MOV.U32 R4, RZ, RZ, 0x1 ;  /* 0x00000001ff047424 */ /* 0x002fe200078e00ff */
[----:B------:R-:W-:Y:S01]  /*0c50*/  UMOV UR4, 0x40 ;  /* 0x0000004000047882 */ /* 0x000fe20000000000 */
[----:B------:R-:W-:Y:S01]  /*0c60*/  UVIRTCOUNT.DEALLOC.SMPOOL 0x80 ;  /* 0x000000800000784c */ /* 0x000fe20000000000 */
[----:B------:R-:W-:-:S09]  /*0c70*/  ULEA UR4, UR9, UR4, 0x18 ;  /* 0x0000000409047291 */ /* 0x000fd2000f8ec0ff */
[----:B------:R0:W-:Y:S03]  /*0c80*/  @P0 STS.U8 [UR4], R4 ;  /* 0x00000004ff000988 */ /* 0x0001e60008000004 */
.L_x_5:
[C---:B------:R-:W-:Y:S01]  /*0c90*/  LOP3.LUT P2, RZ, R0.reuse, 0x7f, RZ, 0xc0, !PT ;  /* 0x0000007f00ff7812 */ /* 0x040fe2000784c0ff */
[----:B------:R-:W-:Y:S01]  /*0ca0*/  UMOV UR4, 0x1 ;  /* 0x0000000100047882 */ /* 0x000fe20000000000 */
[----:B-1----:R-:W-:Y:S01]  /*0cb0*/  IMAD R7, R73, 0x2, R78 ;  /* 0x0000000249077824 */ /* 0x002fe200078e024e */
[----:B------:R-:W-:Y:S01]  /*0cc0*/  SHF.R.U32.HI R70, RZ, 0x1, R3 ;  /* 0x00000001ff467819 */ /* 0x000fe20000011603 */
[----:B-----5:R1:W-:Y:S01]  /*0cd0*/  STS.U16 [R69+UR10+0x1100], R26 ;  /* 0x0011001a45007988 */ /* 0x0203e2000800040a */
[----:B------:R-:W-:Y:S02]  /*0ce0*/  LOP3.LUT R5, R69, 0x10, RZ, 0x3c, !PT ;  /* 0x0000001045057812 */ /* 0x000fe400078e3cff */
[----:B------:R-:W-:Y:S01]  /*0cf0*/  LOP3.LUT R6, R7, R70, RZ, 0x3c, !PT ;  /* 0x0000004607067212 */ /* 0x000fe200078e3cff */
[----:B------:R1:W-:Y:S01]  /*0d00*/  STS.U16 [R69+UR10+0x1200], R30 ;  /* 0x0012001e45007988 */ /* 0x0003e2000800040a */
[----:B0-----:R-:W-:-:S03]  /*0d10*/  LOP3.LUT R4, R0, 0x7f, RZ, 0xc0, !PT ;  /* 0x0000007f00047812 */ /* 0x001fc600078ec0ff */
[----:B------:R1:W-:Y:S01]  /*0d20*/  STS.U16 [R69+UR10+0x1300], R32 ;  /* 0x0013002045007988 */ /* 0x0003e2000800040a */
[----:B------:R-:W-:Y:S01]  /*0d30*/  VOTEU.ALL UP0, P2 ;  /* 0x0000000000ff7886 */ /* 0x000fe20001000000 */
[----:B------:R-:W-:Y:S02]  /*0d40*/  VOTEU.ALL UP1, P2 ;  /* 0x0000000000ff7886 */ /* 0x000fe40001020000 */
[----:B------:R1:W-:Y:S02]  /*0d50*/  STS.U16 [R69+UR10+0x1400], R12 ;  /* 0x0014000c45007988 */ /* 0x0003e4000800040a */
[----:B------:R-:W-:-:S04]  /*0d60*/  @!UP0 UIADD3 UR4, UPT, UPT, -UR4, 0x100000, URZ ;  /* 0x0010000004048890 */ /* 0x000fc8000fffe1ff */
[----:B------:R-:W-:Y:S02]  /*0d70*/  @!UP0 USHF.L.U32 UR5, UR4, 0xb, URZ ;  /* 0x0000000b04058899 */ /* 0x000fe400080006ff */
[----:B------:R-:W-:Y:S02]  /*0d80*/  @!UP0 USHF.L.U32 UR4, UR4, 0x1, URZ ;  /* 0x0000000104048899 */ /* 0x000fe400080006ff */
[----:B------:R-:W-:Y:S01]  /*0d90*/  UISETP.NE.U32.AND UP0, UPT, UR8, URZ, UPT ;  /* 0x000000ff0800728c */ /* 0x000fe2000bf05070 */
[----:B------:R1:W-:Y:S04]  /*0da0*/  STS.U16 [R69+UR10+0x1500], R16 ;  /* 0x0015001045007988 */ /* 0x0003e8000800040a */
        /* <DEDUP_REMOVED lines=19> */
[----:B------:R1:W-:Y:S04]  /*0ee0*/  STS.U16 [R6+UR10], R15 ;  /* 0x0000000f06007988 */ /* 0x0003e8000800040a */
[----:B------:R1:W-:Y:S04]  /*0ef0*/  STS.U16 [R6+UR10+0x40], R17 ;  /* 0x0000401106007988 */ /* 0x0003e8000800040a */
[----:B------:R1:W-:Y:S04]  /*0f00*/  STS.U16 [R6+UR10+0x800], R19 ;  /* 0x0008001306007988 */ /* 0x0003e8000800040a */
[----:B------:R1:W-:Y:S04]  /*0f10*/  STS.U16 [R6+UR10+0x840], R20 ;  /* 0x0008401406007988 */ /* 0x0003e8000800040a */
[----:B------:R1:W-:Y:S04]  /*0f20*/  STS.U16 [R6+UR10+0x640], R11 ;  /* 0x0006400b06007988 */ /* 0x0003e8000800040a */
[----:B------:R1:W-:Y:S04]  /*0f30*/  STS.U16 [R6+UR10+0x600], R37 ;  /* 0x0006002506007988 */ /* 0x0003e8000800040a */
[----:B------:R1:W-:Y:S04]  /*0f40*/  STS.U16 [R6+UR10+0xe40], R38 ;  /* 0x000e402606007988 */ /* 0x0003e8000800040a */
[----:B------:R1:W-:Y:S01]  /*0f50*/  STS.U16 [R6+UR10+0xe00], R39 ;  /* 0x000e002706007988 */ /* 0x0003e2000800040a */
[----:B------:R0:W-:Y:S06]  /*0f60*/  MEMBAR.ALL.CTA ;  /* 0x0000000000007992 */ /* 0x0001ec0000008000 */
[----:B0-----:R-:W-:Y:S04]  /*0f70*/  FENCE.VIEW.ASYNC.S ;  /* 0x00000000000073c6 */ /* 0x001fe80000000000 */
[----:B------:R-:W0:Y:S02]  /*0f80*/  FENCE.VIEW.ASYNC.S ;  /* 0x00000000000073c6 */ /* 0x000e240000000000 */
[----:B0-----:R1:W0:Y:S02]  /*0f90*/  @!UP1 SYNCS.EXCH.64 URZ, [UR10+0x1800], UR4 ;  /* 0x001800040aff95b2 */ /* 0x0012240008000100 */
[----:B0-----:R-:W-:Y:S06]  /*0fa0*/  BAR.SYNC.DEFER_BLOCKING 0x0 ;  /* 0x0000000000007b1d */ /* 0x001fec0000010000 */
[----:B-1----:R-:W-:Y:S05]  /*0fb0*/  BRA.U UP0, `(.L_x_6) ;  /* 0x0000000100307547 */ /* 0x002fea000b800000 */
[----:B------:R-:W-:Y:S02]  /*0fc0*/  UIADD3 UR4, UPT, UPT, UR10, 0x1000, URZ ;  /* 0x000010000a047890 */ /* 0x000fe4000fffe0ff */
[----:B------:R-:W-:Y:S02]  /*0fd0*/  USHF.R.U32.HI UR6, URZ, 0x4, UR10 ;  /* 0x00000004ff067899 */ /* 0x000fe4000801160a */
[----:B------:R-:W-:Y:S02]  /*0fe0*/  USHF.R.U32.HI UR4, URZ, 0x4, UR4 ;  /* 0x00000004ff047899 */ /* 0x000fe40008011604 */
[----:B------:R-:W-:Y:S02]  /*0ff0*/  USGXT.U32 UR6, UR6, 0xe ;  /* 0x0000000e0606789a */ /* 0x000fe40008000000 */
[----:B------:R-:W-:Y:S02]  /*1000*/  USGXT.U32 UR4, UR4, 0xe ;  /* 0x0000000e0404789a */ /* 0x000fe40008000000 */
[----:B------:R-:W-:Y:S01]  /*1010*/  ULOP3.LUT UR6, UR6, 0x800000, URZ, 0xfc, !UPT ;  /* 0x0080000006067892 */ /* 0x000fe2000f8efcff */
[----:B------:R-:W-:Y:S01]  /*1020*/  UMOV UR14, 0x0 ;  /* 0x00000000000e7882 */ /* 0x000fe20000000000 */
[----:B------:R-:W-:Y:S01]  /*1030*/  UMOV UR15, 0x4210010 ;  /* 0x04210010000f7882 */ /* 0x000fe20000000000 */
[----:B------:R-:W-:Y:S01]  /*1040*/  UMOV UR5, 0xc0004010 ;  /* 0xc000401000057882 */ /* 0x000fe20000000000 */
[----:B------:R-:W-:-:S05]  /*1050*/  UMOV UR7, 0x40004040 ;  /* 0x4000404000077882 */ /* 0x000fca0000000000 */
[----:B------:R0:W-:Y:S01]  /*1060*/  UTCHMMA gdesc[UR4], gdesc[UR6], tmem[UR11], tmem[UR14], idesc[UR15], !UPT ;  /* 0x00ff0e06040075ea */ /* 0x0001e2000f80000b */
[----:B------:R-:W-:Y:S02]  /*1070*/  NOP ;  /* 0x0000000000007918 */ /* 0x000fe40000000000 */
.L_x_6:
[----:B------:R-:W-:Y:S02]  /*1080*/  ELECT P0, URZ, PT ;  /* 0x0000000000ff782f */ /* 0x000fe40003800000 */
[----:B------:R-:W-:Y:S01]  /*1090*/  SHF.R.S32.HI R75, RZ, 0x4, R0 ;  /* 0x00000004ff4b7819 */ /* 0x000fe20000011400 */
[----:B0-----:R-:W-:Y:S01]  /*10a0*/  UIADD3 UR4, UPT, UPT, UR10, 0x1800, URZ ;  /* 0x000018000a047890 */ /* 0x001fe2000fffe0ff */
[----:B------:R-:W-:Y:S01]  /*10b0*/  ISETP.LT.U32.AND P0, PT, R4, 0x20, P0 ;  /* 0x000000200400780c */ /* 0x000fe20000701070 */
[----:B------:R-:W-:-:S12]  /*10c0*/  UMOV UR5, URZ ;  /* 0x000000ff00057c82 */ /* 0x000fd80008000000 */
[----:B------:R-:W-:Y:S01]  /*10d0*/  VOTEU.ANY UP0, P0 ;  /* 0x0000000000ff7886 */ /* 0x000fe20000000100 */
[----:B------:R-:W-:-:S04]  /*10e0*/  VOTEU.ANY UP1, P0 ;  /* 0x0000000000ff7886 */ /* 0x000fc80000020100 */
[----:B------:R-:W-:Y:S01]  /*10f0*/  @UP0 UMOV UR5, UR4 ;  /* 0x0000000400050c82 */ /* 0x000fe20008000000 */
[----:B------:R-:W-:Y:S01]  /*1100*/  USHF.L.U32 UR4, UR8, 0x15, URZ ;  /* 0x0000001508047899 */ /* 0x000fe200080006ff */
[----:B------:R0:W-:Y:S01]  /*1110*/  @UP1 UTCBAR [UR5], URZ ;  /* 0x000000ff050013e9 */ /* 0x0001e200080000ff */
[----:B------:R-:W-:Y:S02]  /*1120*/  BAR.SYNC.DEFER_BLOCKING 0x0 ;  /* 0x0000000000007b1d */ /* 0x000fe40000010000 */
[----:B------:R-:W-:-:S04]  /*1130*/  ULOP3.LUT UR4, UR4, 0x600000, URZ, 0xc0, !UPT ;  /* 0x0060000004047892 */ /* 0x000fc8000f8ec0ff */
[----:B------:R-:W-:Y:S01]  /*1140*/  UIADD3 UR4, UPT, UPT, UR11, UR4, URZ ;  /* 0x000000040b047290 */ /* 0x000fe2000fffe0ff */
[----:B------:R-:W1:Y:S02]  /*1150*/  SYNCS.PHASECHK.TRANS64.TRYWAIT P0, [UR10+0x1800], RZ ;  /* 0x001800ffff0075a7 */ /* 0x000e64000800110a */
[----:B01----:R-:W-:Y:S09]  /*1160*/  @!P0 BRA `(.L_x_7) ;  /* 0x0000000c00d48947 */ /* 0x003ff20003800000 */
.L_x_11:
[----:B------:R-:W-:Y:S01]  /*1170*/  BAR.SYNC.DEFER_BLOCKING 0x0 ;  /* 0x0000000000007b1d */ /* 0x000fe20000010000 */
[----:B------:R-:W-:Y:S01]  /*1180*/  LOP3.LUT R72, R0, 0x7, RZ, 0xc0, !PT ;  /* 0x0000000700487812 */ /* 0x000fe200078ec0ff */
[----:B------:R-:W-:Y:S01]  /*1190*/  IMAD.SHL.U32 R78, R78, 0x4, RZ ;  /* 0x000000044e4e7824 */ /* 0x000fe200078e00ff */
[----:B------:R-:W-:Y:S02]  /*11a0*/  SGXT R75, R75, 0x1 ;  /* 0x000000014b4b781a */ /* 0x000fe40000000200 */
[----:B------:R-:W-:Y:S01]  /*11b0*/  LOP3.LUT R74, R0, 0x10, RZ, 0xc0, !PT ;  /* 0x00000010004a7812 */ /* 0x000fe200078ec0ff */
[----:B------:R-:W-:Y:S01]  /*11c0*/  IMAD R3, R3, 0x4, R72 ;  /* 0x0000000403037824 */ /* 0x000fe200078e0248 */
[----:B------:R-:W-:Y:S01]  /*11d0*/  LOP3.LUT R75, R70, 0x2040, R75, 0xf8, !PT ;  /* 0x00002040464b7812 */ /* 0x000fe200078ef84b */
[----:B------:R-:W-:Y:S01]  /*11e0*/  LDTM.16dp32bit_t0_t15.x64 R4, tmem[UR4] ;  /* 0x00000004000479ee */ /* 0x000fe20008b00000 */
[----:B------:R-:W0:Y:S01]  /*11f0*/  LDTM.16dp32bit_t16_t31.x64 R4, tmem[UR4+0x40] ;  /* 0x00004004000479ee */ /* 0x000e220008b20000 */
[----:B------:R-:W1:Y:S01]  /*1200*/  LDCU.64 UR4, c[0x0][0x390] ;  /* 0x00007200ff0477ac */ /* 0x000e620008000a00 */
[----:B------:R-:W-:-:S02]  /*1210*/  IMAD.SHL.U32 R70, R3, 0x10, RZ ;  /* 0x0000001003467824 */ /* 0x000fc400078e00ff */
[----:B------:R-:W-:Y:S02]  /*1220*/  IMAD.SHL.U32 R3, R0, 0x80, RZ ;  /* 0x0000008000037824 */ /* 0x000fe400078e00ff */
[----:B------:R-:W-:Y:S01]  /*1230*/  IMAD R74, R72, 0x20, R74 ;  /* 0x00000020484a7824 */ /* 0x000fe200078e024a */
[----:B------:R-:W-:Y:S01]  /*1240*/  LOP3.LUT R70, R75, R70, RZ, 0x3c, !PT ;  /* 0x000000464b467212 */ /* 0x000fe200078e3cff */
[----:B------:R-:W-:Y:S01]  /*1250*/  IMAD.SHL.U32 R0, R69, 0x8, RZ ;  /* 0x0000000845007824 */ /* 0x000fe200078e00ff */
[----:B------:R-:W-:-:S03]  /*1260*/  LOP3.LUT R3, R3, 0x400, RZ, 0xc0, !PT ;  /* 0x0000040003037812 */ /* 0x000fc600078ec0ff */
[----:B------:R-:W-:Y:S01]  /*1270*/  IMAD.U32 R0, R74, 0x40, R0 ;  /* 0x000000404a007824 */ /* 0x000fe200078e0000 */
[----:B------:R-:W-:Y:S01]  /*1280*/  IADD3 R69, PT, PT, R70, UR10, R3 ;  /* 0x0000000a46457c10 */ /* 0x000fe2000fffe003 */
[----:B------:R-:W0:Y:S01]  /*1290*/  @!P2 SYNCS.CCTL.IV [UR10+0x1800] ;  /* 0x00180000ff00a9b1 */ /* 0x000e22000800000a */
[----:B------:R-:W-:Y:S01]  /*12a0*/  NOP ;  /* 0x0000000000007918 */ /* 0x000fe20000000000 */
[----:B0-----:R-:W-:Y:S01]  /*12b0*/  BAR.SYNC.DEFER_BLOCKING 0x0 ;  /* 0x0000000000007b1d */ /* 0x001fe20000010000 */
[C---:B------:R-:W-:Y:S02]  /*12c0*/  LOP3.LUT R3, R0.reuse, 0x10, RZ, 0x3c, !PT ;  /* 0x0000001000037812 */ /* 0x040fe400078e3cff */
[C---:B------:R-:W-:Y:S02]  /*12d0*/  LOP3.LUT R70, R0.reuse, 0x20, RZ, 0x3c, !PT ;  /* 0x0000002000467812 */ /* 0x040fe400078e3cff */
[C---:B------:R-:W-:Y:S02]  /*12e0*/  LOP3.LUT R84, R0.reuse, 0x30, RZ, 0x3c, !PT ;  /* 0x0000003000547812 */ /* 0x040fe400078e3cff */
[----:B------:R-:W-:-:S02]  /*12f0*/  LOP3.LUT R90, R0, 0x40, RZ, 0x3c, !PT ;  /* 0x00000040005a7812 */ /* 0x000fc400078e3cff */
[C---:B------:R-:W-:Y:S02]  /*1300*/  LOP3.LUT R88, R0.reuse, 0x50, RZ, 0x3c, !PT ;  /* 0x0000005000587812 */ /* 0x040fe400078e3cff */
[C---:B------:R-:W-:Y:S02]  /*1310*/  LOP3.LUT R86, R0.reuse, 0x60, RZ, 0x3c, !PT ;  /* 0x0000006000567812 */ /* 0x040fe400078e3cff */
[----:B------:R-:W-:Y:S01]  /*1320*/  LOP3.LUT R92, R0, 0x70, RZ, 0x3c, !PT ;  /* 0x00000070005c7812 */ /* 0x000fe200078e3cff */
[----:B------:R-:W-:Y:S04]  /*1330*/  STS.128 [R0+UR10], R4 ;  /* 0x0000000400007988 */ /* 0x000fe80008000c0a */
[----:B------:R-:W-:Y:S04]  /*1340*/  STS.128 [R3+UR10], R8 ;  /* 0x0000000803007988 */ /* 0x000fe80008000c0a */
[----:B------:R-:W-:Y:S04]  /*1350*/  STS.128 [R70+UR10], R12 ;  /* 0x0000000c46007988 */ /* 0x000fe80008000c0a */
[----:B------:R-:W-:Y:S04]  /*1360*/  STS.128 [R84+UR10], R16 ;  /* 0x0000001054007988 */ /* 0x000fe80008000c0a */
[----:B------:R-:W-:Y:S04]  /*1370*/  STS.128 [R90+UR10], R20 ;  /* 0x000000145a007988 */ /* 0x000fe80008000c0a */
[----:B------:R-:W-:Y:S04]  /*1380*/  STS.128 [R88+UR10], R24 ;  /* 0x0000001858007988 */ /* 0x000fe80008000c0a */
[----:B------:R-:W-:Y:S04]  /*1390*/  STS.128 [R86+UR10], R28 ;  /* 0x0000001c56007988 */ /* 0x000fe80008000c0a */
[----:B------:R0:W-:Y:S01]  /*13a0*/  STS.128 [R92+UR10], R32 ;  /* 0x000000205c007988 */ /* 0x0001e20008000c0a */
[----:B------:R-:W-:Y:S01]  /*13b0*/  BAR.SYNC.DEFER_BLOCKING 0x0 ;  /* 0x0000000000007b1d */ /* 0x000fe20000010000 */
[----:B0-----:R-:W-:Y:S01]  /*13c0*/  IMAD.SHL.U32 R32, R73, 0x4, RZ ;  /* 0x0000000449207824 */ /* 0x001fe200078e00ff */
[----:B-1----:R-:W-:Y:S01]  /*13d0*/  LEA R35, P5, R91, UR4, 0x9 ;  /* 0x000000045b237c11 */ /* 0x002fe2000f8a48ff */
[----:B------:R-:W-:-:S02]  /*13e0*/  IMAD.SHL.U32 R34, R79, 0x80, RZ ;  /* 0x000000804f227824 */ /* 0x000fc400078e00ff */
[C---:B------:R-:W-:Y:S01]  /*13f0*/  IMAD.SHL.U32 R33, R82.reuse, 0x80, RZ ;  /* 0x0000008052217824 */ /* 0x040fe200078e00ff */
[----:B------:R-:W-:Y:S01]  /*1400*/  LEA R82, P3, R82, UR4, 0x9 ;  /* 0x0000000452527c11 */ /* 0x000fe2000f8648ff */
[----:B------:R-:W0:Y:S04]  /*1410*/  LDSM.16.M88.4 R4, [R69] ;  /* 0x000000004504783b */ /* 0x000e280000000200 */
[----:B------:R-:W-:Y:S04]  /*1420*/  LDSM.16.M88.4 R8, [R69+0x80] ;  /* 0x000080004508783b */ /* 0x000fe80000000200 */
[----:B------:R-:W-:Y:S04]  /*1430*/  LDSM.16.M88.4 R12, [R69+0x100] ;  /* 0x00010000450c783b */ /* 0x000fe80000000200 */
[----:B------:R-:W-:Y:S04]  /*1440*/  LDSM.16.M88.4 R16, [R69+0x180] ;  /* 0x000180004510783b */ /* 0x000fe80000000200 */
[----:B------:R-:W-:Y:S04]  /*1450*/  LDSM.16.M88.4 R20, [R69+0x200] ;  /* 0x000200004514783b */ /* 0x000fe80000000200 */
[----:B------:R-:W-:Y:S04]  /*1460*/  LDSM.16.M88.4 R24, [R69+0x280] ;  /* 0x000280004518783b */ /* 0x000fe80000000200 */
[----:B------:R-:W-:Y:S04]  /*1470*/  LDSM.16.M88.4 R28, [R69+0x300] ;  /* 0x00030000451c783b */ /* 0x000fe80000000200 */
[----:B------:R-:W-:Y:S01]  /*1480*/  LDSM.16.M88.4 R72, [R69+0x380] ;  /* 0x000380004548783b */ /* 0x000fe20000000200 */
[----:B------:R-:W-:Y:S06]  /*1490*/  BAR.SYNC.DEFER_BLOCKING 0x0 ;  /* 0x0000000000007b1d */ /* 0x000fec0000010000 */
[----:B------:R1:W-:Y:S04]  /*14a0*/  STS.128 [R0+UR10], R36 ;  /* 0x0000002400007988 */ /* 0x0003e80008000c0a */
[----:B------:R2:W-:Y:S04]  /*14b0*/  STS.128 [R3+UR10], R40 ;  /* 0x0000002803007988 */ /* 0x0005e80008000c0a */
[----:B------:R-:W-:Y:S04]  /*14c0*/  STS.128 [R70+UR10], R44 ;  /* 0x0000002c46007988 */ /* 0x000fe80008000c0a */
[----:B------:R3:W-:Y:S04]  /*14d0*/  STS.128 [R84+UR10], R48 ;  /* 0x0000003054007988 */ /* 0x0007e80008000c0a */
[----:B------:R-:W-:Y:S01]  /*14e0*/  STS.128 [R90+UR10], R52 ;  /* 0x000000345a007988 */ /* 0x000fe20008000c0a */
[C---:B-1----:R-:W-:Y:S01]  /*14f0*/  IMAD.SHL.U32 R0, R80.reuse, 0x80, RZ ;  /* 0x0000008050007824 */ /* 0x042fe200078e00ff */
[----:B------:R-:W-:Y:S01]  /*1500*/  LEA.HI.X R36, R33, UR5, RZ, 0x2, P3 ;  /* 0x0000000521247c11 */ /* 0x000fe200098f14ff */
[----:B------:R-:W-:Y:S01]  /*1510*/  IMAD.SHL.U32 R37, R89, 0x80, RZ ;  /* 0x0000008059257824 */ /* 0x000fe200078e00ff */
[----:B------:R-:W-:Y:S01]  /*1520*/  STS.128 [R88+UR10], R56 ;  /* 0x0000003858007988 */ /* 0x000fe20008000c0a */
[----:B------:R-:W-:Y:S01]  /*1530*/  IMAD.SHL.U32 R38, R87, 0x80, RZ ;  /* 0x0000008057267824 */ /* 0x000fe200078e00ff */
[----:B--2---:R-:W-:Y:S01]  /*1540*/  LEA R40, P2, R80, UR4, 0x9 ;  /* 0x0000000450287c11 */ /* 0x004fe2000f8448ff */
[----:B------:R-:W-:Y:S01]  /*1550*/  IMAD.SHL.U32 R3, R93, 0x80, RZ ;  /* 0x000000805d037824 */ /* 0x000fe200078e00ff */
[----:B------:R-:W-:Y:S01]  /*1560*/  STS.128 [R86+UR10], R60 ;  /* 0x0000003c56007988 */ /* 0x000fe20008000c0a */
[----:B------:R-:W-:Y:S01]  /*1570*/  LEA R41, P4, R89, UR4, 0x9 ;  /* 0x0000000459297c11 */ /* 0x000fe2000f8848ff */
[----:B------:R-:W-:Y:S01]  /*1580*/  IMAD.SHL.U32 R42, R91, 0x80, RZ ;  /* 0x000000805b2a7824 */ /* 0x000fe200078e00ff */
[----:B------:R-:W-:Y:S01]  /*1590*/  LEA R87, P6, R87, UR4, 0x9 ;  /* 0x0000000457577c11 */ /* 0x000fe2000f8c48ff */
[----:B------:R1:W-:Y:S01]  /*15a0*/  STS.128 [R92+UR10], R64 ;  /* 0x000000405c007988 */ /* 0x0003e20008000c0a */
[----:B------:R-:W-:Y:S01]  /*15b0*/  BAR.SYNC.DEFER_BLOCKING 0x0 ;  /* 0x0000000000007b1d */ /* 0x000fe20000010000 */
[----:B---3--:R-:W-:Y:S01]  /*15c0*/  LEA R51, P0, R93, UR4, 0x9 ;  /* 0x000000045d337c11 */ /* 0x008fe2000f8048ff */
[----:B------:R-:W-:Y:S01]  /*15d0*/  IMAD.SHL.U32 R48, R85, 0x80, RZ ;  /* 0x0000008055307824 */ /* 0x000fe200078e00ff */
[----:B------:R-:W-:Y:S01]  /*15e0*/  LEA.HI.X R50, R0, UR5, RZ, 0x2, P2 ;  /* 0x0000000500327c11 */ /* 0x000fe200090f14ff */
[----:B------:R-:W-:Y:S01]  /*15f0*/  IMAD.SHL.U32 R0, R81, 0x80, RZ ;  /* 0x0000008051007824 */ /* 0x000fe200078e00ff */
[----:B------:R-:W-:Y:S01]  /*1600*/  LEA.HI.X R37, R37, UR5, RZ, 0x2, P4 ;  /* 0x0000000525257c11 */ /* 0x000fe2000a0f14ff */
[----:B------:R-:W-:Y:S01]  /*1610*/  IMAD.SHL.U32 R33, R83, 0x80, RZ ;  /* 0x0000008053217824 */ /* 0x000fe200078e00ff */
[----:B------:R-:W-:-:S02]  /*1620*/  LEA.HI.X R38, R38, UR5, RZ, 0x2, P6 ;  /* 0x0000000526267c11 */ /* 0x000fc4000b0f14ff */
[----:B------:R-:W-:Y:S02]  /*1630*/  LEA.HI.X R49, R3, UR5, RZ, 0x2, P0 ;  /* 0x0000000503317c11 */ /* 0x000fe400080f14ff */
[----:B------:R-:W-:Y:S02]  /*1640*/  LEA R81, P0, R81, UR4, 0x9 ;  /* 0x0000000451517c11 */ /* 0x000fe4000f8048ff */
[----:B-1----:R-:W-:Y:S02]  /*1650*/  IADD3 R64, P4, P6, R32, UR4, R78 ;  /* 0x0000000420407c10 */ /* 0x002fe4000fe9e04e */
[----:B------:R-:W-:Y:S02]  /*1660*/  LEA.HI.X R42, R42, UR5, RZ, 0x2, P5 ;  /* 0x000000052a2a7c11 */ /* 0x000fe4000a8f14ff */
[----:B------:R-:W-:Y:S02]  /*1670*/  LEA R79, P5, R79, UR4, 0x9 ;  /* 0x000000044f4f7c11 */ /* 0x000fe4000f8a48ff */
[----:B------:R-:W-:-:S02]  /*1680*/  IADD3.X R65, PT, PT, RZ, UR5, RZ, P4, P6 ;  /* 0x00000005ff417c10 */ /* 0x000fc4000a7ec4ff */
[----:B------:R-:W-:Y:S02]  /*1690*/  LEA.HI.X R3, R0, UR5, RZ, 0x2, P0 ;  /* 0x0000000500037c11 */ /* 0x000fe400080f14ff */
[----:B------:R-:W-:Y:S01]  /*16a0*/  LEA R93, P6, R68, UR4, 0x2 ;  /* 0x00000004445d7c11 */ /* 0x000fe2000f8c10ff */
[----:B------:R-:W1:Y:S01]  /*16b0*/  LDSM.16.M88.4 R44, [R69] ;  /* 0x00000000452c783b */ /* 0x000e620000000200 */
[----:B------:R-:W-:Y:S02]  /*16c0*/  LEA.HI.X R0, R34, UR5, RZ, 0x2, P5 ;  /* 0x0000000522007c11 */ /* 0x000fe4000a8f14ff */
[----:B------:R-:W-:Y:S01]  /*16d0*/  LEA R91, P5, R76, UR4, 0x2 ;  /* 0x000000044c5b7c11 */ /* 0x000fe2000f8a10ff */
[----:B------:R-:W2:Y:S01]  /*16e0*/  LDSM.16.M88.4 R56, [R69+0x80] ;  /* 0x000080004538783b */ /* 0x000ea20000000200 */
[----:B------:R-:W-:Y:S02]  /*16f0*/  LEA R89, P4, R2, UR4, 0x2 ;  /* 0x0000000402597c11 */ /* 0x000fe4000f8810ff */
[----:B------:R-:W-:Y:S01]  /*1700*/  LEA.HI.X R68, R68, UR5, RZ, 0x2, P6 ;  /* 0x0000000544447c11 */ /* 0x000fe2000b0f14ff */
[----:B------:R-:W3:Y:S01]  /*1710*/  LDSM.16.M88.4 R52, [R69+0x100] ;  /* 0x000100004534783b */ /* 0x000ee20000000200 */
[----:B------:R-:W-:-:S02]  /*1720*/  IADD3 R92, P6, PT, R32, R93, RZ ;  /* 0x0000005d205c7210 */ /* 0x000fc40007fde0ff */
[----:B------:R-:W-:Y:S01]  /*1730*/  LEA.HI.X R76, R76, UR5, RZ, 0x2, P5 ;  /* 0x000000054c4c7c11 */ /* 0x000fe2000a8f14ff */
[----:B------:R-:W-:Y:S01]  /*1740*/  LDSM.16.M88.4 R60, [R69+0x200] ;  /* 0x00020000453c783b */ /* 0x000fe20000000200 */
[----:B------:R-:W-:Y:S01]  /*1750*/  LEA.HI.X R2, R2, UR5, RZ, 0x2, P4 ;  /* 0x0000000502027c11 */ /* 0x000fe2000a0f14ff */
[----:B------:R-:W-:Y:S01]  /*1760*/  IMAD.X R93, RZ, RZ, R68, P6 ;  /* 0x000000ffff5d7224 */ /* 0x000fe200030e0644 */
[C---:B------:R-:W-:Y:S01]  /*1770*/  IADD3 R90, P5, PT, R32.reuse, R91, RZ ;  /* 0x0000005b205a7210 */ /* 0x040fe20007fbe0ff */
[----:B0-----:R-:W-:Y:S01]  /*1780*/  STG.E desc[UR12][R64.64], R4 ;  /* 0x0000000440007986 */ /* 0x001fe2000c10190c */
[C---:B------:R-:W-:Y:S02]  /*1790*/  IADD3 R88, P4, PT, R32.reuse, R89, RZ ;  /* 0x0000005920587210 */ /* 0x040fe40007f9e0ff */
[C---:B------:R-:W-:Y:S01]  /*17a0*/  IADD3 R34, P0, PT, R32.reuse, R82, RZ ;  /* 0x0000005220227210 */ /* 0x040fe20007f1e0ff */
[----:B------:R-:W-:Y:S01]  /*17b0*/  IMAD.X R91, RZ, RZ, R76, P5 ;  /* 0x000000ffff5b7224 */ /* 0x000fe200028e064c */
[C---:B------:R-:W-:Y:S01]  /*17c0*/  IADD3 R40, P6, PT, R32.reuse, R40, RZ ;  /* 0x0000002820287210 */ /* 0x040fe20007fde0ff */
[----:B------:R-:W-:Y:S01]  /*17d0*/  IMAD.X R89, RZ, RZ, R2, P4 ;  /* 0x000000ffff597224 */ /* 0x000fe200020e0602 */
[C---:B------:R-:W-:Y:S01]  /*17e0*/  IADD3 R86, P5, PT, R32.reuse, R51, RZ ;  /* 0x0000003320567210 */ /* 0x040fe20007fbe0ff */
[----:B------:R-:W-:Y:S01]  /*17f0*/  STG.E desc[UR12][R64.64+0x100], R5 ;  /* 0x0001000540007986 */ /* 0x000fe2000c10190c */
[----:B------:R-:W-:Y:S01]  /*1800*/  IADD3 R84, P4, PT, R32, R35, RZ ;  /* 0x0000002320547210 */ /* 0x000fe20007f9e0ff */
[----:B------:R-:W-:Y:S01]  /*1810*/  IMAD.X R35, RZ, RZ, R36, P0 ;  /* 0x000000ffff237224 */ /* 0x000fe200000e0624 */
[----:B------:R-:W-:-:S02]  /*1820*/  LEA R85, P3, R85, UR4, 0x9 ;  /* 0x0000000455557c11 */ /* 0x000fc4000f8648ff */
[C---:B------:R-:W-:Y:S01]  /*1830*/  IADD3 R36, P0, PT, R32.reuse, R41, RZ ;  /* 0x0000002920247210 */ /* 0x040fe20007f1e0ff */
[----:B------:R-:W-:Y:S01]  /*1840*/  IMAD.X R41, RZ, RZ, R50, P6 ;  /* 0x000000ffff297224 */ /* 0x000fe200030e0632 */
[----:B------:R-:W-:Y:S01]  /*1850*/  IADD3 R82, P6, PT, R32, R87, RZ ;  /* 0x0000005720527210 */ /* 0x000fe20007fde0ff */
[----:B------:R-:W-:Y:S01]  /*1860*/  IMAD.X R87, RZ, RZ, R49, P5 ;  /* 0x000000ffff577224 */ /* 0x000fe200028e0631 */
[----:B------:R-:W-:Y:S01]  /*1870*/  LEA.HI.X R48, R48, UR5, RZ, 0x2, P3 ;  /* 0x0000000530307c11 */ /* 0x000fe200098f14ff */
[----:B------:R-:W-:Y:S01]  /*1880*/  IMAD.X R37, RZ, RZ, R37, P0 ;  /* 0x000000ffff257224 */ /* 0x000fe200000e0625 */
[C---:B------:R-:W-:Y:S01]  /*1890*/  IADD3 R80, P5, PT, R32.reuse, R85, RZ ;  /* 0x0000005520507210 */ /* 0x040fe20007fbe0ff */
[----:B------:R-:W-:Y:S01]  /*18a0*/  IMAD.X R85, RZ, RZ, R42, P4 ;  /* 0x000000ffff557224 */ /* 0x000fe200020e062a */
[C---:B------:R-:W-:Y:S02]  /*18b0*/  IADD3 R42, P0, PT, R32.reuse, R81, RZ ;  /* 0x00000051202a7210 */ /* 0x040fe40007f1e0ff */
[----:B------:R-:W-:Y:S01]  /*18c0*/  LEA R83, P2, R83, UR4, 0x9 ;  /* 0x0000000453537c11 */ /* 0x000fe2000f8448ff */
[----:B------:R-:W-:Y:S01]  /*18d0*/  IMAD.X R81, RZ, RZ, R48, P5 ;  /* 0x000000ffff517224 */ /* 0x000fe200028e0630 */
[----:B-1----:R-:W-:Y:S01]  /*18e0*/  STG.E desc[UR12][R64.64+0x80], R44 ;  /* 0x0000802c40007986 */ /* 0x002fe2000c10190c */
[C---:B------:R-:W-:Y:S01]  /*18f0*/  LEA R43, P3, R77.reuse, UR4, 0x9 ;  /* 0x000000044d2b7c11 */ /* 0x040fe2000f8648ff */
[----:B------:R-:W-:Y:S01]  /*1900*/  IMAD.SHL.U32 R77, R77, 0x80, RZ ;  /* 0x000000804d4d7824 */ /* 0x000fe200078e00ff */
[----:B------:R-:W-:Y:S01]  /*1910*/  LEA.HI.X R33, R33, UR5, RZ, 0x2, P2 ;  /* 0x0000000521217c11 */ /* 0x000fe200090f14ff */
[----:B------:R-:W0:Y:S01]  /*1920*/  LDSM.16.M88.4 R48, [R69+0x180] ;  /* 0x000180004530783b */ /* 0x000e220000000200 */
[C---:B------:R-:W-:Y:S01]  /*1930*/  LEA R39, P2, R71.reuse, UR4, 0x9 ;  /* 0x0000000447277c11 */ /* 0x040fe2000f8448ff */
[----:B------:R-:W-:Y:S01]  /*1940*/  IMAD.SHL.U32 R71, R71, 0x80, RZ ;  /* 0x0000008047477824 */ /* 0x000fe200078e00ff */
[C---:B------:R-:W-:Y:S01]  /*1950*/  IADD3 R78, P4, PT, R32.reuse, R83, RZ ;  /* 0x00000053204e7210 */ /* 0x040fe20007f9e0ff */
[----:B------:R-:W-:Y:S01]  /*1960*/  STG.E desc[UR12][R64.64+0x180], R45 ;  /* 0x0001802d40007986 */ /* 0x000fe2000c10190c */
[----:B------:R-:W-:Y:S01]  /*1970*/  IMAD.X R83, RZ, RZ, R38, P6 ;  /* 0x000000ffff537224 */ /* 0x000fe200030e0626 */
[----:B------:R-:W-:-:S02]  /*1980*/  IADD3 R38, P6, PT, R32, R79, RZ ;  /* 0x0000004f20267210 */ /* 0x000fc40007fde0ff */
[----:B------:R-:W1:Y:S01]  /*1990*/  LDSM.16.M88.4 R64, [R69+0x280] ;  /* 0x000280004540783b */ /* 0x000e620000000200 */
[C---:B------:R-:W-:Y:S01]  /*19a0*/  IADD3 R2, P5, PT, R32.reuse, R43, RZ ;  /* 0x0000002b20027210 */ /* 0x040fe20007fbe0ff */
[----:B------:R-:W-:Y:S01]  /*19b0*/  IMAD.X R79, RZ, RZ, R33, P4 ;  /* 0x000000ffff4f7224 */ /* 0x000fe200020e0621 */
[----:B------:R-:W-:Y:S01]  /*19c0*/  LEA.HI.X R77, R77, UR5, RZ, 0x2, P3 ;  /* 0x000000054d4d7c11 */ /* 0x000fe200098f14ff */
[----:B------:R-:W-:Y:S01]  /*19d0*/  STG.E desc[UR12][R90.64], R6 ;  /* 0x000000065a007986 */ /* 0x000fe2000c10190c */
[----:B------:R-:W-:Y:S01]  /*19e0*/  IADD3 R32, P4, PT, R32, R39, RZ ;  /* 0x0000002720207210 */ /* 0x000fe20007f9e0ff */
[----:B------:R-:W-:Y:S01]  /*19f0*/  IMAD.X R43, RZ, RZ, R3, P0 ;  /* 0x000000ffff2b7224 */ /* 0x000fe200000e0603 */
[----:B------:R-:W-:Y:S01]  /*1a00*/  LEA.HI.X R71, R71, UR5, RZ, 0x2, P2 ;  /* 0x0000000547477c11 */ /* 0x000fe200090f14ff */
[----:B------:R-:W-:Y:S01]  /*1a10*/  STG.E desc[UR12][R90.64+0x80], R46 ;  /* 0x0000802e5a007986 */ /* 0x000fe2000c10190c */
[----:B------:R-:W-:Y:S02]  /*1a20*/  IMAD.X R39, RZ, RZ, R0, P6 ;  /* 0x000000ffff277224 */ /* 0x000fe400030e0600 */
[----:B------:R-:W-:Y:S01]  /*1a30*/  IMAD.X R3, RZ, RZ, R77, P5 ;  /* 0x000000ffff037224 */ /* 0x000fe200028e064d */
[----:B------:R-:W-:Y:S01]  /*1a40*/  STG.E desc[UR12][R90.64+0x100], R7 ;  /* 0x000100075a007986 */ /* 0x000fe2000c10190c */
[----:B------:R-:W-:-:S03]  /*1a50*/  IMAD.X R33, RZ, RZ, R71, P4 ;  /* 0x000000ffff217224 */ /* 0x000fc600020e0647 */
[----:B------:R-:W-:Y:S04]  /*1a60*/  STG.E desc[UR12][R90.64+0x180], R47 ;  /* 0x0001802f5a007986 */ /* 0x000fe8000c10190c */
[----:B------:R-:W-:Y:S04]  /*1a70*/  STG.E desc[UR12][R92.64], R8 ;  /* 0x000000085c007986 */ /* 0x000fe8000c10190c */
[----:B------:R-:W-:Y:S04]  /*1a80*/  STG.E desc[UR12][R92.64+0x100], R9 ;  /* 0x000100095c007986 */ /* 0x000fe8000c10190c */
[----:B--2---:R-:W-:Y:S04]  /*1a90*/  STG.E desc[UR12][R92.64+0x80], R56 ;  /* 0x000080385c007986 */ /* 0x004fe8000c10190c */
[----:B------:R-:W-:Y:S04]  /*1aa0*/  STG.E desc[UR12][R92.64+0x180], R57 ;  /* 0x000180395c007986 */ /* 0x000fe8000c10190c */
[----:B------:R-:W2:Y:S04]  /*1ab0*/  LDSM.16.M88.4 R4, [R69+0x300] ;  /* 0x000300004504783b */ /* 0x000ea80000000200 */
[----:B------:R-:W-:Y:S04]  /*1ac0*/  STG.E desc[UR12][R88.64], R10 ;  /* 0x0000000a58007986 */ /* 0x000fe8000c10190c */
[----:B------:R-:W-:Y:S04]  /*1ad0*/  STG.E desc[UR12][R88.64+0x100], R11 ;  /* 0x0001000b58007986 */ /* 0x000fe8000c10190c */
[----:B------:R-:W4:Y:S04]  /*1ae0*/  LDSM.16.M88.4 R8, [R69+0x380] ;  /* 0x000380004508783b */ /* 0x000f280000000200 */
[----:B------:R0:W-:Y:S04]  /*1af0*/  STG.E desc[UR12][R88.64+0x80], R58 ;  /* 0x0000803a58007986 */ /* 0x0001e8000c10190c */
[----:B------:R0:W-:Y:S04]  /*1b00*/  STG.E desc[UR12][R88.64+0x180], R59 ;  /* 0x0001803b58007986 */ /* 0x0001e8000c10190c */
[----:B------:R0:W-:Y:S04]  /*1b10*/  STG.E desc[UR12][R34.64], R12 ;  /* 0x0000000c22007986 */ /* 0x0001e8000c10190c */
[----:B------:R0:W-:Y:S04]  /*1b20*/  STG.E desc[UR12][R34.64+0x100], R13 ;  /* 0x0001000d22007986 */ /* 0x0001e8000c10190c */
[----:B---3--:R3:W-:Y:S04]  /*1b30*/  STG.E desc[UR12][R34.64+0x80], R52 ;  /* 0x0000803422007986 */ /* 0x0087e8000c10190c */
[----:B------:R3:W-:Y:S04]  /*1b40*/  STG.E desc[UR12][R34.64+0x180], R53 ;  /* 0x0001803522007986 */ /* 0x0007e8000c10190c */
[----:B------:R3:W-:Y:S04]  /*1b50*/  STG.E desc[UR12][R40.64], R14 ;  /* 0x0000000e28007986 */ /* 0x0007e8000c10190c */
[----:B------:R3:W-:Y:S04]  /*1b60*/  STG.E desc[UR12][R40.64+0x80], R54 ;  /* 0x0000803628007986 */ /* 0x0007e8000c10190c */
[----:B------:R3:W-:Y:S04]  /*1b70*/  STG.E desc[UR12][R40.64+0x100], R15 ;  /* 0x0001000f28007986 */ /* 0x0007e8000c10190c */
[----:B------:R3:W-:Y:S04]  /*1b80*/  STG.E desc[UR12][R40.64+0x180], R55 ;  /* 0x0001803728007986 */ /* 0x0007e8000c10190c */
[----:B------:R3:W-:Y:S04]  /*1b90*/  STG.E desc[UR12][R86.64], R16 ;  /* 0x0000001056007986 */ /* 0x0007e8000c10190c */
[----:B------:R3:W-:Y:S04]  /*1ba0*/  STG.E desc[UR12][R86.64+0x100], R17 ;  /* 0x0001001156007986 */ /* 0x0007e8000c10190c */
[----:B0-----:R3:W-:Y:S04]  /*1bb0*/  STG.E desc[UR12][R86.64+0x80], R48 ;  /* 0x0000803056007986 */ /* 0x0017e8000c10190c */
[----:B------:R3:W-:Y:S04]  /*1bc0*/  STG.E desc[UR12][R86.64+0x180], R49 ;  /* 0x0001803156007986 */ /* 0x0007e8000c10190c */
        /* <DEDUP_REMOVED lines=14> */
[----:B-1----:R3:W-:Y:S04]  /*1cb0*/  STG.E desc[UR12][R80.64+0x80], R64 ;  /* 0x0000804050007986 */ /* 0x0027e8000c10190c */
[----:B------:R3:W-:Y:S04]  /*1cc0*/  STG.E desc[UR12][R80.64+0x180], R65 ;  /* 0x0001804150007986 */ /* 0x0007e8000c10190c */
[----:B------:R3:W-:Y:S04]  /*1cd0*/  STG.E desc[UR12][R78.64], R26 ;  /* 0x0000001a4e007986 */ /* 0x0007e8000c10190c */
[----:B------:R3:W-:Y:S04]  /*1ce0*/  STG.E desc[UR12][R78.64+0x80], R66 ;  /* 0x000080424e007986 */ /* 0x0007e8000c10190c */
[----:B------:R3:W-:Y:S04]  /*1cf0*/  STG.E desc[UR12][R78.64+0x100], R27 ;  /* 0x0001001b4e007986 */ /* 0x0007e8000c10190c */
[----:B------:R3:W-:Y:S04]  /*1d00*/  STG.E desc[UR12][R78.64+0x180], R67 ;  /* 0x000180434e007986 */ /* 0x0007e8000c10190c */
[----:B------:R3:W-:Y:S04]  /*1d10*/  STG.E desc[UR12][R42.64], R28 ;  /* 0x0000001c2a007986 */ /* 0x0007e8000c10190c */
[----:B------:R3:W-:Y:S04]  /*1d20*/  STG.E desc[UR12][R42.64+0x100], R29 ;  /* 0x0001001d2a007986 */ /* 0x0007e8000c10190c */
[----:B--2---:R3:W-:Y:S04]  /*1d30*/  STG.E desc[UR12][R42.64+0x80], R4 ;  /* 0x000080042a007986 */ /* 0x0047e8000c10190c */
[----:B------:R3:W-:Y:S04]  /*1d40*/  STG.E desc[UR12][R42.64+0x180], R5 ;  /* 0x000180052a007986 */ /* 0x0007e8000c10190c */
[----:B------:R3:W-:Y:S04]  /*1d50*/  STG.E desc[UR12][R38.64], R30 ;  /* 0x0000001e26007986 */ /* 0x0007e8000c10190c */
[----:B------:R3:W-:Y:S04]  /*1d60*/  STG.E desc[UR12][R38.64+0x80], R6 ;  /* 0x0000800626007986 */ /* 0x0007e8000c10190c */
[----:B------:R3:W-:Y:S04]  /*1d70*/  STG.E desc[UR12][R38.64+0x100], R31 ;  /* 0x0001001f26007986 */ /* 0x0007e8000c10190c */
[----:B------:R3:W-:Y:S04]  /*1d80*/  STG.E desc[UR12][R38.64+0x180], R7 ;  /* 0x0001800726007986 */ /* 0x0007e8000c10190c */
[----:B------:R3:W-:Y:S04]  /*1d90*/  STG.E desc[UR12][R2.64], R72 ;  /* 0x0000004802007986 */ /* 0x0007e8000c10190c */
[----:B------:R3:W-:Y:S04]  /*1da0*/  STG.E desc[UR12][R2.64+0x100], R73 ;  /* 0x0001004902007986 */ /* 0x0007e8000c10190c */
[----:B----4-:R3:W-:Y:S04]  /*1db0*/  STG.E desc[UR12][R2.64+0x80], R8 ;  /* 0x0000800802007986 */ /* 0x0107e8000c10190c */
[----:B------:R3:W-:Y:S04]  /*1dc0*/  STG.E desc[UR12][R2.64+0x180], R9 ;  /* 0x0001800902007986 */ /* 0x0007e8000c10190c */
[----:B------:R3:W-:Y:S04]  /*1dd0*/  STG.E desc[UR12][R32.64], R74 ;  /* 0x0000004a20007986 */ /* 0x0007e8000c10190c */
[----:B------:R3:W-:Y:S04]  /*1de0*/  STG.E desc[UR12][R32.64+0x80], R10 ;  /* 0x0000800a20007986 */ /* 0x0007e8000c10190c */
[----:B------:R3:W-:Y:S04]  /*1df0*/  STG.E desc[UR12][R32.64+0x100], R75 ;  /* 0x0001004b20007986 */ /* 0x0007e8000c10190c */
[----:B------:R3:W-:Y:S01]  /*1e00*/  STG.E desc[UR12][R32.64+0x180], R11 ;  /* 0x0001800b20007986 */ /* 0x0007e2000c10190c */
[----:B------:R-:W-:Y:S06]  /*1e10*/  BAR.SYNC.DEFER_BLOCKING 0x0 ;  /* 0x0000000000007b1d */ /* 0x000fec0000010000 */
[----:B------:R-:W-:Y:S05]  /*1e20*/  @P1 BRA `(.L_x_8) ;  /* 0x00000000009c1947 */ /* 0x000fea0003800000 */
[----:B------:R-:W-:Y:S01]  /*1e30*/  NOP ;  /* 0x0000000000007918 */ /* 0x000fe20000000000 */
[----:B------:R-:W-:Y:S01]  /*1e40*/  UMOV UR4, 0x50 ;  /* 0x0000005000047882 */ /* 0x000fe20000000000 */
[----:B------:R-:W-:Y:S01]  /*1e50*/  IMAD.U32 R0, RZ, RZ, UR11 ;  /* 0x0000000bff007e24 */ /* 0x000fe2000f8e00ff */
[----:B------:R-:W-:Y:S01]  /*1e60*/  ULEA UR9, UR9, UR4, 0x18 ;  /* 0x0000000409097291 */ /* 0x000fe2000f8ec0ff */
[----:B---3--:R-:W-:Y:S02]  /*1e70*/  IMAD.MOV.U32 R3, RZ, RZ, 0xf ;  /* 0x0000000fff037424 */ /* 0x008fe400078e00ff */
[----:B------:R-:W-:Y:S01]  /*1e80*/  IMAD.MOV.U32 R7, RZ, RZ, 0x1 ;  /* 0x00000001ff077424 */ /* 0x000fe200078e00ff */
[----:B------:R-:W-:-:S04]  /*1e90*/  LOP3.LUT R0, R0, 0xffff, RZ, 0xc0, !PT ;  /* 0x0000ffff00007812 */ /* 0x000fc800078ec0ff */
[----:B------:R-:W-:Y:S01]  /*1ea0*/  SHF.R.U32.HI R0, RZ, 0x5, R0 ;  /* 0x00000005ff007819 */ /* 0x000fe20000011600 */
[----:B------:R-:W0:Y:S04]  /*1eb0*/  LDS R5, [UR9] ;  /* 0x00000009ff057984 */ /* 0x000e280008000800 */
[----:B------:R-:W-:Y:S01]  /*1ec0*/  VIADD R2, R0, 0x10 ;  /* 0x0000001000027836 */ /* 0x000fe20000000000 */
[----:B------:R-:W-:-:S04]  /*1ed0*/  SHF.L.U32 R0, R3, R0, RZ ;  /* 0x0000000003007219 */ /* 0x000fc800000006ff */
[----:B------:R-:W-:-:S04]  /*1ee0*/  SHF.L.U32 R3, R7, R2, RZ ;  /* 0x0000000207037219 */ /* 0x000fc800000006ff */
[----:B------:R-:W-:-:S04]  /*1ef0*/  LOP3.LUT R0, R3, R0, RZ, 0xfc, !PT ;  /* 0x0000000003007212 */ /* 0x000fc800078efcff */
[C---:B------:R-:W-:Y:S02]  /*1f00*/  LOP3.LUT R2, R0.reuse, 0xffff, RZ, 0xc0, !PT ;  /* 0x0000ffff00027812 */ /* 0x040fe400078ec0ff */
[----:B0-----:R-:W-:-:S04]  /*1f10*/  LOP3.LUT R3, R0, 0xffff, R5, 0x80, !PT ;  /* 0x0000ffff00037812 */ /* 0x001fc800078e8005 */
[----:B------:R-:W-:-:S13]  /*1f20*/  ISETP.NE.AND P0, PT, R3, R2, PT ;  /* 0x000000020300720c */ /* 0x000fda0003f05270 */
[----:B------:R-:W-:Y:S05]  /*1f30*/  @P0 BRA `(.L_x_9) ;  /* 0x0000000000500947 */ /* 0x000fea0003800000 */
[----:B------:R-:W-:Y:S02]  /*1f40*/  SHF.R.U32.HI R5, RZ, 0x10, R5 ;  /* 0x00000010ff057819 */ /* 0x000fe40000011605 */
[----:B------:R-:W-:-:S04]  /*1f50*/  SHF.R.U32.HI R2, RZ, 0x10, R0 ;  /* 0x00000010ff027819 */ /* 0x000fc80000011600 */
[----:B------:R-:W-:-:S04]  /*1f60*/  LOP3.LUT R5, R5, R2, RZ, 0xc0, !PT ;  /* 0x0000000205057212 */ /* 0x000fc800078ec0ff */
[----:B------:R-:W-:-:S13]  /*1f70*/  ISETP.NE.AND P0, PT, R5, R2, PT ;  /* 0x000000020500720c */ /* 0x000fda0003f05270 */
[----:B------:R-:W-:Y:S05]  /*1f80*/  @P0 BRA `(.L_x_10) ;  /* 0x0000000000300947 */ /* 0x000fea0003800000 */
[----:B------:R-:W-:Y:S01]  /*1f90*/  R2UR UR4, R0 ;  /* 0x00000000000472ca */ /* 0x000fe200000e0000 */
[----:B------:R-:W-:Y:S01]  /*1fa0*/  VOTEU.ANY UR5, UPT, PT ;  /* 0x0000000000057886 */ /* 0x000fe200038e0100 */
[----:B------:R-:W0:Y:S01]  /*1fb0*/  S2R R0, SR_LANEID ;  /* 0x0000000000007919 */ /* 0x000e220000000000 */
[----:B------:R-:W-:-:S10]  /*1fc0*/  UFLO.U32 UR5, UR5 ;  /* 0x00000005000572bd */ /* 0x000fd400080e0000 */
[----:B------:R-:W-:-:S06]  /*1fd0*/  ULOP3.LUT UR4, URZ, UR4, URZ, 0x33, !UPT ;  /* 0x00000004ff047292 */ /* 0x000fcc000f8e33ff */
[----:B------:R-:W-:-:S04]  /*1fe0*/  IMAD.U32 R2, RZ, RZ, UR4 ;  /* 0x00000004ff027e24 */ /* 0x000fc8000f8e00ff */
[----:B------:R-:W1:Y:S02]  /*1ff0*/  REDUX UR6, R2 ;  /* 0x00000000020673c4 */ /* 0x000e640000000000 */
[----:B------:R2:W-:Y:S01]  /*2000*/  UTCATOMSWS.AND URZ, UR4 ;  /* 0x0000000400ff79e3 */ /* 0x0005e20008000000 */
[----:B0-----:R-:W-:Y:S01]  /*2010*/  ISETP.EQ.U32.AND P0, PT, R0, UR5, PT ;  /* 0x0000000500007c0c */ /* 0x001fe2000bf02070 */
[----:B-1----:R-:W-:-:S12]  /*2020*/  IMAD.U32 R0, RZ, RZ, UR6 ;  /* 0x00000006ff007e24 */ /* 0x002fd8000f8e00ff */
[----:B------:R2:W-:Y:S01]  /*2030*/  @P0 ATOMS.AND RZ, [UR9], R0 ;  /* 0x00000000ffff098c */ /* 0x0005e2000a800009 */
[----:B------:R-:W-:Y:S05]  /*2040*/  BRA `(.L_x_8) ;  /* 0x0000000000147947 */ /* 0x000fea0003800000 */
.L_x_10:
[----:B------:R-:W-:-:S07]  /*2050*/  MOV R2, 0x2070 ;  /* 0x0000207000027802 */ /* 0x000fce0000000f00 */
[----:B------:R-:W-:Y:S05]  /*2060*/  CALL.REL.NOINC `($__internal_0_$__cuda_sm10x_tcgen05_guardrail_trap_col_being_dealloced_not_returned_by_alloc) ;  /* 0x0000000000207944 */ /* 0x000fea0003c00000 */
[----:B------:R-:W-:Y:S05]  /*2070*/  BRA `(.L_x_8) ;  /* 0x0000000000087947 */ /* 0x000fea0003800000 */
.L_x_9:
[----:B------:R-:W-:-:S07]  /*2080*/  MOV R2, 0x20a0 ;  /* 0x000020a000027802 */ /* 0x000fce0000000f00 */
[----:B------:R-:W-:Y:S05]  /*2090*/  CALL.REL.NOINC `($__internal_2_$__cuda_sm10x_tcgen05_guardrail_trap_unallocated_columns_being_dealloced) ;  /* 0x00000000002c7944 */ /* 0x000fea0003c00000 */
.L_x_8:
[----:B------:R-:W-:Y:S01]  /*20a0*/  NOP ;  /* 0x0000000000007918 */ /* 0x000fe20000000000 */
[----:B--2---:R-:W-:Y:S05]  /*20b0*/  EXIT ;  /* 0x000000000000794d */ /* 0x004fea0003800000 */
.L_x_7:
[----:B------:R-:W0:Y:S02]  /*20c0*/  SYNCS.PHASECHK.TRANS64.TRYWAIT P0, [UR10+0x1800], RZ ;  /* 0x001800ffff0075a7 */ /* 0x000e24000800110a */
[----:B0-----:R-:W-:Y:S05]  /*20d0*/  @!P0 BRA `(.L_x_7) ;  /* 0xfffffffc00f88947 */ /* 0x001fea000383ffff */
[----:B------:R-:W-:Y:S05]  /*20e0*/  BRA `(.L_x_11) ;  /* 0xfffffff000207947 */ /* 0x000fea000383ffff */
        .weak           $__internal_0_$__cuda_sm10x_tcgen05_guardrail_trap_col_being_dealloced_not_returned_by_alloc
        .type           $__internal_0_$__cuda_sm10x_tcgen05_guardrail_trap_col_being_dealloced_not_returned_by_alloc,@function
        .size           $__internal_0_$__cuda_sm10x_tcgen05_guardrail_trap_col_being_dealloced_not_returned_by_alloc,($__internal_1_$__cuda_sm10x_tcgen05_guardrail_trap_phase_invalid_during_alloc - $__internal_0_$__cuda_sm10x_tcgen05_guardrail_trap_col_being_dealloced_not_returned_by_alloc)
$__internal_0_$__cuda_sm10x_tcgen05_guardrail_trap_col_being_dealloced_not_returned_by_alloc:
[----:B------:R-:W-:Y:S05]  /*20f0*/  BPT.TRAP 0x1 ;  /* 0x000000040000795c */ /* 0x000fea0000300000 */
[----:B------:R-:W-:-:S04]  /*2100*/  IMAD.MOV.U32 R3, RZ, RZ, 0x0 ;  /* 0x00000000ff037424 */ /* 0x000fc800078e00ff */
[----:B------:R-:W-:Y:S05]  /*2110*/  RET.REL.NODEC R2 `(gluon_mma) ;  /* 0xffffffdc02b87950 */ /* 0x000fea0003c3ffff */
        .weak           $__internal_1_$__cuda_sm10x_tcgen05_guardrail_trap_phase_invalid_during_alloc
        .type           $__internal_1_$__cuda_sm10x_tcgen05_guardrail_trap_phase_invalid_during_alloc,@function
        .size           $__internal_1_$__cuda_sm10x_tcgen05_guardrail_trap_phase_invalid_during_alloc,($__internal_2_$__cuda_sm10x_tcgen05_guardrail_trap_unallocated_columns_being_dealloced - $__internal_1_$__cuda_sm10x_tcgen05_guardrail_trap_phase_invalid_during_alloc)
$__internal_1_$__cuda_sm10x_tcgen05_guardrail_trap_phase_invalid_during_alloc:
[----:B------:R-:W-:Y:S05]  /*2120*/  BPT.TRAP 0x1 ;  /* 0x000000040000795c */ /* 0x000fea0000300000 */
[----:B------:R-:W-:-:S04]  /*2130*/  IMAD.MOV.U32 R3, RZ, RZ, 0x0 ;  /* 0x00000000ff037424 */ /* 0x000fc800078e00ff */
[----:B------:R-:W-:Y:S05]  /*2140*/  RET.REL.NODEC R2 `(gluon_mma) ;  /* 0xffffffdc02ac7950 */ /* 0x000fea0003c3ffff */
        .weak           $__internal_2_$__cuda_sm10x_tcgen05_guardrail_trap_unallocated_columns_being_dealloced
        .type           $__internal_2_$__cuda_sm10x_tcgen05_guardrail_trap_unallocated_columns_being_dealloced,@function
        .size           $__internal_2_$__cuda_sm10x_tcgen05_guardrail_trap_unallocated_columns_being_dealloced,(.L_x_15 - $__internal_2_$__cuda_sm10x_tcgen05_guardrail_trap_unallocated_columns_being_dealloced)
$__internal_2_$__cuda_sm10x_tcgen05_guardrail_trap_unallocated_columns_being_dealloced:
[----:B------:R-:W-:Y:S05]  /*2150*/  BPT.TRAP 0x1 ;  /* 0x000000040000795c */ /* 0x000fea0000300000 */
[----:B------:R-:W-:-:S04]  /*2160*/  IMAD.MOV.U32 R3, RZ, RZ, 0x0 ;  /* 0x00000000ff037424 */ /* 0x000fc800078e00ff */
[----:B------:R-:W-:Y:S05]  /*2170*/  RET.REL.NODEC R2 `(gluon_mma) ;  /* 0xffffffdc02a07950 */ /* 0x000fea0003c3ffff */
.L_x_12:
[----:B------:R-:W-:-:S00]  /*2180*/  BRA `(.L_x_12) ;  /* 0xfffffffc00fc7947 */ /* 0x000fc0000383ffff */
[----:B------:R-:W-:-:S00]  /*2190*/  NOP ;  /* 0x0000000000007918 */ /* 0x000fc00000000000 */
        /* <DEDUP_REMOVED lines=14> */
.L_x_15:


//--------------------- .nv.shared.gluon_mma      --------------------------
	.section	.nv.shared.gluon_mma,"aw",@nobits
	.sectionflags	@""
	.align	16
	.zero		1024


//--------------------- .nv.shared.reserved.0     --------------------------
	.section	.nv.shared.reserved.0,"aw",@nobits
	.align	8
	.weak		__nv_reservedSMEM_offset_0_alias
	.size		__nv_reservedSMEM_offset_0_alias, 0, 64
	.other		__nv_reservedSMEM_offset_0_alias,@"STO_CUDA_RESERVED_SHARED STV_DEFAULT"
__nv_reservedSMEM_offset_0_alias:
	.zero		0
.nv.shared.reserved.0:
	.zero		64
	.weak		__nv_reservedSMEM_allocation_phase
	.type		__nv_reservedSMEM_allocation_phase,@object
	.size		__nv_reservedSMEM_allocation_phase,(.L_0 - __nv_reservedSMEM_allocation_phase)
__nv_reservedSMEM_allocation_phase:
	.zero		1
.L_0:
	.zero		7
	.weak		__nv_reservedSMEM_devtool_atexit_pc
	.type		__nv_reservedSMEM_devtool_atexit_pc,@object
	.size		__nv_reservedSMEM_devtool_atexit_pc,(__nv_reservedSMEM_allocation_mask - __nv_reservedSMEM_devtool_atexit_pc)
__nv_reservedSMEM_devtool_atexit_pc:
	.zero		8
	.weak		__nv_reservedSMEM_allocation_mask
	.type		__nv_reservedSMEM_allocation_mask,@object
	.size		__nv_reservedSMEM_allocation_mask,(.L_2 - __nv_reservedSMEM_allocation_mask)
__nv_reservedSMEM_allocation_mask:
	.zero		4
.L_2:


//--------------------- .nv.constant0.gluon_mma   --------------------------
	.section	.nv.constant0.gluon_mma,"a",@progbits
	.sectionflags	@""
	.align	4
.nv.constant0.gluon_mma:
	.zero		936


//--------------------- SYMBOLS --------------------------

	.type		.nv.reservedSmem.offset0,@object
	.size		.nv.reservedSmem.offset0,0x4
	.type		.nv.reservedSmem.cap,@object
	.size		.nv.reservedSmem.cap,0x4
